//
// Generated by NVIDIA NVVM Compiler
//
// Compiler Build ID: CL-36424714
// Cuda compilation tools, release 13.0, V13.0.88
// Based on NVVM 20.0.0
//

.version 9.0
.target sm_100
.address_size 64

	// .globl	_Z20to_montgomery_kernelPiiRK10Montgomery

.visible .entry _Z20to_montgomery_kernelPiiRK10Montgomery(
	.param .u64 .ptr .align 1 _Z20to_montgomery_kernelPiiRK10Montgomery_param_0,
	.param .u32 _Z20to_montgomery_kernelPiiRK10Montgomery_param_1,
	.param .u64 .ptr .align 1 _Z20to_montgomery_kernelPiiRK10Montgomery_param_2
)
{
	.reg .pred 	%p<3>;
	.reg .b32 	%r<11>;
	.reg .b64 	%rd<15>;

	ld.param.u64 	%rd7, [_Z20to_montgomery_kernelPiiRK10Montgomery_param_0];
	ld.param.u32 	%r2, [_Z20to_montgomery_kernelPiiRK10Montgomery_param_1];
	ld.param.u64 	%rd8, [_Z20to_montgomery_kernelPiiRK10Montgomery_param_2];
	mov.u32 	%r3, %ctaid.x;
	mov.u32 	%r4, %ntid.x;
	mov.u32 	%r5, %tid.x;
	mad.lo.s32 	%r1, %r3, %r4, %r5;
	setp.ge.s32 	%p1, %r1, %r2;
	@%p1 bra 	$L__BB0_5;
	cvta.to.global.u64 	%rd9, %rd7;
	cvta.to.global.u64 	%rd10, %rd8;
	mul.wide.s32 	%rd11, %r1, 4;
	add.s64 	%rd1, %rd9, %rd11;
	ld.global.u32 	%r6, [%rd1];
	ld.global.u32 	%r7, [%rd10+8];
	mul.wide.s32 	%rd2, %r7, %r6;
	ld.global.s32 	%rd3, [%rd10];
	or.b64  	%rd12, %rd2, %rd3;
	and.b64  	%rd13, %rd12, -4294967296;
	setp.ne.s64 	%p2, %rd13, 0;
	@%p2 bra 	$L__BB0_3;
	cvt.u32.u64 	%r8, %rd3;
	cvt.u32.u64 	%r9, %rd2;
	rem.u32 	%r10, %r9, %r8;
	cvt.u64.u32 	%rd14, %r10;
	bra.uni 	$L__BB0_4;
$L__BB0_3:
	rem.s64 	%rd14, %rd2, %rd3;
$L__BB0_4:
	st.global.u32 	[%rd1], %rd14;
$L__BB0_5:
	ret;

}
	// .globl	_Z22from_montgomery_kernelPiiRK10Montgomery
.visible .entry _Z22from_montgomery_kernelPiiRK10Montgomery(
	.param .u64 .ptr .align 1 _Z22from_montgomery_kernelPiiRK10Montgomery_param_0,
	.param .u32 _Z22from_montgomery_kernelPiiRK10Montgomery_param_1,
	.param .u64 .ptr .align 1 _Z22from_montgomery_kernelPiiRK10Montgomery_param_2
)
{
	.reg .pred 	%p<3>;
	.reg .b32 	%r<11>;
	.reg .b64 	%rd<15>;

	ld.param.u64 	%rd7, [_Z22from_montgomery_kernelPiiRK10Montgomery_param_0];
	ld.param.u32 	%r2, [_Z22from_montgomery_kernelPiiRK10Montgomery_param_1];
	ld.param.u64 	%rd8, [_Z22from_montgomery_kernelPiiRK10Montgomery_param_2];
	mov.u32 	%r3, %ctaid.x;
	mov.u32 	%r4, %ntid.x;
	mov.u32 	%r5, %tid.x;
	mad.lo.s32 	%r1, %r3, %r4, %r5;
	setp.ge.s32 	%p1, %r1, %r2;
	@%p1 bra 	$L__BB1_5;
	cvta.to.global.u64 	%rd9, %rd7;
	cvta.to.global.u64 	%rd10, %rd8;
	mul.wide.s32 	%rd11, %r1, 4;
	add.s64 	%rd1, %rd9, %rd11;
	ld.global.u32 	%r6, [%rd1];
	ld.global.u32 	%r7, [%rd10+12];
	mul.wide.s32 	%rd2, %r7, %r6;
	ld.global.s32 	%rd3, [%rd10];
	or.b64  	%rd12, %rd2, %rd3;
	and.b64  	%rd13, %rd12, -4294967296;
	setp.ne.s64 	%p2, %rd13, 0;
	@%p2 bra 	$L__BB1_3;
	cvt.u32.u64 	%r8, %rd3;
	cvt.u32.u64 	%r9, %rd2;
	rem.u32 	%r10, %r9, %r8;
	cvt.u64.u32 	%rd14, %r10;
	bra.uni 	$L__BB1_4;
$L__BB1_3:
	rem.s64 	%rd14, %rd2, %rd3;
$L__BB1_4:
	st.global.u32 	[%rd1], %rd14;
$L__BB1_5:
	ret;

}
	// .globl	_Z18bit_reverse_kernelPii
.visible .entry _Z18bit_reverse_kernelPii(
	.param .u64 .ptr .align 1 _Z18bit_reverse_kernelPii_param_0,
	.param .u32 _Z18bit_reverse_kernelPii_param_1
)
{
	.reg .pred 	%p<10>;
	.reg .b32 	%r<66>;
	.reg .b64 	%rd<7>;

	ld.param.u64 	%rd1, [_Z18bit_reverse_kernelPii_param_0];
	ld.param.u32 	%r54, [_Z18bit_reverse_kernelPii_param_1];
	mov.u32 	%r27, %ctaid.x;
	mov.u32 	%r28, %ntid.x;
	mov.u32 	%r29, %tid.x;
	mad.lo.s32 	%r1, %r27, %r28, %r29;
	setp.ge.s32 	%p1, %r1, %r54;
	@%p1 bra 	$L__BB2_13;
	setp.lt.s32 	%p2, %r54, 2;
	mov.b32 	%r55, 0;
	@%p2 bra 	$L__BB2_4;
	mov.b32 	%r55, 0;
$L__BB2_3:
	add.s32 	%r55, %r55, 1;
	shr.u32 	%r8, %r54, 1;
	setp.gt.u32 	%p3, %r54, 3;
	mov.u32 	%r54, %r8;
	@%p3 bra 	$L__BB2_3;
$L__BB2_4:
	setp.eq.s32 	%p4, %r55, 0;
	mov.b32 	%r65, 0;
	@%p4 bra 	$L__BB2_11;
	and.b32  	%r3, %r55, 3;
	setp.lt.u32 	%p5, %r55, 4;
	mov.b32 	%r65, 0;
	mov.u32 	%r61, %r1;
	@%p5 bra 	$L__BB2_8;
	and.b32  	%r36, %r55, -4;
	neg.s32 	%r56, %r36;
	mov.b32 	%r65, 0;
	mov.u32 	%r61, %r1;
$L__BB2_7:
	shl.b32 	%r37, %r61, 2;
	and.b32  	%r38, %r37, 4;
	shr.u32 	%r39, %r61, 2;
	shl.b32 	%r40, %r65, 3;
	or.b32  	%r41, %r40, %r38;
	and.b32  	%r42, %r61, 2;
	or.b32  	%r43, %r42, %r41;
	and.b32  	%r44, %r39, 1;
	or.b32  	%r45, %r43, %r44;
	shr.u32 	%r46, %r61, 3;
	shl.b32 	%r47, %r45, 1;
	and.b32  	%r48, %r46, 1;
	or.b32  	%r65, %r47, %r48;
	shr.s32 	%r61, %r61, 4;
	add.s32 	%r56, %r56, 4;
	setp.ne.s32 	%p6, %r56, 0;
	@%p6 bra 	$L__BB2_7;
$L__BB2_8:
	setp.eq.s32 	%p7, %r3, 0;
	@%p7 bra 	$L__BB2_11;
	neg.s32 	%r62, %r3;
$L__BB2_10:
	.pragma "nounroll";
	shl.b32 	%r49, %r65, 1;
	and.b32  	%r50, %r61, 1;
	or.b32  	%r65, %r49, %r50;
	shr.s32 	%r61, %r61, 1;
	add.s32 	%r62, %r62, 1;
	setp.ne.s32 	%p8, %r62, 0;
	@%p8 bra 	$L__BB2_10;
$L__BB2_11:
	setp.ge.s32 	%p9, %r1, %r65;
	@%p9 bra 	$L__BB2_13;
	cvta.to.global.u64 	%rd2, %rd1;
	mul.wide.s32 	%rd3, %r1, 4;
	add.s64 	%rd4, %rd2, %rd3;
	ld.global.u32 	%r51, [%rd4];
	mul.wide.s32 	%rd5, %r65, 4;
	add.s64 	%rd6, %rd2, %rd5;
	ld.global.u32 	%r52, [%rd6];
	st.global.u32 	[%rd4], %r52;
	st.global.u32 	[%rd6], %r51;
$L__BB2_13:
	ret;

}
	// .globl	_Z25pointwise_multiply_kernelPiS_ii
.visible .entry _Z25pointwise_multiply_kernelPiS_ii(
	.param .u64 .ptr .align 1 _Z25pointwise_multiply_kernelPiS_ii_param_0,
	.param .u64 .ptr .align 1 _Z25pointwise_multiply_kernelPiS_ii_param_1,
	.param .u32 _Z25pointwise_multiply_kernelPiS_ii_param_2,
	.param .u32 _Z25pointwise_multiply_kernelPiS_ii_param_3
)
{
	.reg .pred 	%p<3>;
	.reg .b32 	%r<12>;
	.reg .b64 	%rd<16>;

	ld.param.u64 	%rd7, [_Z25pointwise_multiply_kernelPiS_ii_param_0];
	ld.param.u64 	%rd8, [_Z25pointwise_multiply_kernelPiS_ii_param_1];
	ld.param.u32 	%r3, [_Z25pointwise_multiply_kernelPiS_ii_param_2];
	ld.param.u32 	%r2, [_Z25pointwise_multiply_kernelPiS_ii_param_3];
	mov.u32 	%r4, %ctaid.x;
	mov.u32 	%r5, %ntid.x;
	mov.u32 	%r6, %tid.x;
	mad.lo.s32 	%r1, %r4, %r5, %r6;
	setp.ge.s32 	%p1, %r1, %r3;
	@%p1 bra 	$L__BB3_5;
	cvta.to.global.u64 	%rd9, %rd7;
	cvta.to.global.u64 	%rd10, %rd8;
	mul.wide.s32 	%rd11, %r1, 4;
	add.s64 	%rd1, %rd9, %rd11;
	ld.global.u32 	%r7, [%rd1];
	add.s64 	%rd12, %rd10, %rd11;
	ld.global.u32 	%r8, [%rd12];
	mul.wide.s32 	%rd2, %r8, %r7;
	cvt.s64.s32 	%rd3, %r2;
	or.b64  	%rd13, %rd2, %rd3;
	and.b64  	%rd14, %rd13, -4294967296;
	setp.ne.s64 	%p2, %rd14, 0;
	@%p2 bra 	$L__BB3_3;
	cvt.u32.u64 	%r9, %rd3;
	cvt.u32.u64 	%r10, %rd2;
	rem.u32 	%r11, %r10, %r9;
	cvt.u64.u32 	%rd15, %r11;
	bra.uni 	$L__BB3_4;
$L__BB3_3:
	rem.s64 	%rd15, %rd2, %rd3;
$L__BB3_4:
	st.global.u32 	[%rd1], %rd15;
$L__BB3_5:
	ret;

}
	// .globl	_Z20ntt_butterfly_kernelPiiiiRK10Montgomery
.visible .entry _Z20ntt_butterfly_kernelPiiiiRK10Montgomery(
	.param .u64 .ptr .align 1 _Z20ntt_butterfly_kernelPiiiiRK10Montgomery_param_0,
	.param .u32 _Z20ntt_butterfly_kernelPiiiiRK10Montgomery_param_1,
	.param .u32 _Z20ntt_butterfly_kernelPiiiiRK10Montgomery_param_2,
	.param .u32 _Z20ntt_butterfly_kernelPiiiiRK10Montgomery_param_3,
	.param .u64 .ptr .align 1 _Z20ntt_butterfly_kernelPiiiiRK10Montgomery_param_4
)
{
	.reg .pred 	%p<6>;
	.reg .b32 	%r<60>;
	.reg .b64 	%rd<16>;

	ld.param.u64 	%rd4, [_Z20ntt_butterfly_kernelPiiiiRK10Montgomery_param_0];
	ld.param.u32 	%r21, [_Z20ntt_butterfly_kernelPiiiiRK10Montgomery_param_1];
	ld.param.u32 	%r19, [_Z20ntt_butterfly_kernelPiiiiRK10Montgomery_param_2];
	ld.param.u32 	%r55, [_Z20ntt_butterfly_kernelPiiiiRK10Montgomery_param_3];
	ld.param.u64 	%rd5, [_Z20ntt_butterfly_kernelPiiiiRK10Montgomery_param_4];
	cvta.to.global.u64 	%rd1, %rd5;
	mov.u32 	%r22, %ctaid.x;
	mov.u32 	%r23, %ntid.x;
	mov.u32 	%r24, %tid.x;
	mad.lo.s32 	%r1, %r22, %r23, %r24;
	shr.s32 	%r2, %r19, 1;
	div.s32 	%r25, %r21, %r19;
	mul.lo.s32 	%r26, %r25, %r2;
	setp.ge.s32 	%p1, %r1, %r26;
	@%p1 bra 	$L__BB4_9;
	div.s32 	%r27, %r1, %r2;
	mul.lo.s32 	%r28, %r27, %r2;
	sub.s32 	%r3, %r1, %r28;
	mul.lo.s32 	%r4, %r27, %r19;
	setp.gt.s32 	%p2, %r3, 0;
	@%p2 bra 	$L__BB4_3;
	ld.global.u32 	%r59, [%rd1+12];
	ld.global.u32 	%r58, [%rd1];
	mov.b64 	%rd15, 1;
	bra.uni 	$L__BB4_8;
$L__BB4_3:
	ld.global.u32 	%r59, [%rd1+12];
	ld.global.u32 	%r58, [%rd1];
	mul.lo.s32 	%r30, %r59, %r58;
	sub.s32 	%r9, 1, %r30;
	mov.b32 	%r57, 1;
	mov.u32 	%r54, %r3;
$L__BB4_4:
	and.b32  	%r31, %r54, 1;
	setp.eq.b32 	%p3, %r31, 1;
	not.pred 	%p4, %p3;
	@%p4 bra 	$L__BB4_6;
	mul.lo.s32 	%r32, %r55, %r57;
	mad.lo.s32 	%r33, %r32, %r9, %r58;
	rem.s32 	%r57, %r33, %r58;
$L__BB4_6:
	mul.lo.s32 	%r34, %r55, %r55;
	mad.lo.s32 	%r35, %r34, %r9, %r58;
	rem.s32 	%r55, %r35, %r58;
	shr.u32 	%r16, %r54, 1;
	setp.gt.u32 	%p5, %r54, 1;
	mov.u32 	%r54, %r16;
	@%p5 bra 	$L__BB4_4;
	cvt.s64.s32 	%rd15, %r57;
$L__BB4_8:
	add.s32 	%r36, %r4, %r3;
	cvta.to.global.u64 	%rd7, %rd4;
	mul.wide.s32 	%rd8, %r36, 4;
	add.s64 	%rd9, %rd7, %rd8;
	ld.global.u32 	%r37, [%rd9];
	mul.wide.s32 	%rd10, %r2, 4;
	add.s64 	%rd11, %rd9, %rd10;
	ld.global.s32 	%rd12, [%rd11];
	cvt.u64.u32 	%rd13, %r59;
	cvt.u64.u32 	%rd14, %r58;
	cvt.u32.u64 	%r38, %rd12;
	cvt.u32.u64 	%r39, %rd15;
	mul.lo.s32 	%r40, %r39, %r38;
	cvt.u32.u64 	%r41, %rd13;
	mul.lo.s32 	%r42, %r40, %r41;
	cvt.u32.u64 	%r43, %rd14;
	mul.lo.s32 	%r44, %r42, %r43;
	sub.s32 	%r45, %r40, %r44;
	add.s32 	%r46, %r58, %r45;
	rem.s32 	%r47, %r46, %r58;
	add.s32 	%r48, %r47, %r37;
	rem.s32 	%r49, %r48, %r58;
	st.global.u32 	[%rd9], %r49;
	sub.s32 	%r50, %r37, %r47;
	ld.global.u32 	%r51, [%rd1];
	add.s32 	%r52, %r50, %r51;
	rem.s32 	%r53, %r52, %r51;
	st.global.u32 	[%rd11], %r53;
$L__BB4_9:
	ret;

}


// ===== COMPILED SASS (sm_100) =====

	.target	sm_100

	.elftype	@"ET_EXEC"


//--------------------- .note.nv.tkinfo           --------------------------
	.section	.note.nv.tkinfo,"",@"SHT_NOTE"
	.sectionflags	@"SHF_NOTE_NV_TKINFO"
	.tkinfo
        /*0018*/ 	.word	0x00000002
        /*0030*/ 	.string	""
        /*0030*/ 	.string	"ptxas"
        /*0030*/ 	.string	"Cuda compilation tools, release 13.0, V13.0.88"
        /*0030*/ 	.string	"Build cuda_13.0.r13.0/compiler.36424714_0"
        /*0030*/ 	.string	"-arch sm_100 -m 64 "



//--------------------- .note.nv.cuinfo           --------------------------
	.section	.note.nv.cuinfo,"",@"SHT_NOTE"
	.sectionflags	@"SHF_NOTE_NV_CUINFO"
        /*0018*/ 	.short	0x0002
        /*001a*/ 	.short	0x0064
        /*001c*/ 	.short	0x0082
	.zero		2


//--------------------- .nv.info                  --------------------------
	.section	.nv.info,"",@"SHT_CUDA_INFO"
	.align	4


	//----- nvinfo : EIATTR_REGCOUNT
	.align		4
        /*0000*/ 	.byte	0x04, 0x2f
        /*0002*/ 	.short	(.L_1 - .L_0)
	.align		4
.L_0:
        /*0004*/ 	.word	index@(_Z20to_montgomery_kernelPiiRK10Montgomery)
        /*0008*/ 	.word	0x00000016


	//----- nvinfo : EIATTR_FRAME_SIZE
	.align		4
.L_1:
        /*000c*/ 	.byte	0x04, 0x11
        /*000e*/ 	.short	(.L_3 - .L_2)
	.align		4
.L_2:
        /*0010*/ 	.word	index@($__internal_2_$__cuda_sm20_rem_s64)
        /*0014*/ 	.word	0x00000000


	//----- nvinfo : EIATTR_FRAME_SIZE
	.align		4
.L_3:
        /*0018*/ 	.byte	0x04, 0x11
        /*001a*/ 	.short	(.L_5 - .L_4)
	.align		4
.L_4:
        /*001c*/ 	.word	index@(_Z20to_montgomery_kernelPiiRK10Montgomery)
        /*0020*/ 	.word	0x00000000


	//----- nvinfo : EIATTR_REGCOUNT
	.align		4
.L_5:
        /*0024*/ 	.byte	0x04, 0x2f
        /*0026*/ 	.short	(.L_7 - .L_6)
	.align		4
.L_6:
        /*0028*/ 	.word	index@(_Z22from_montgomery_kernelPiiRK10Montgomery)
        /*002c*/ 	.word	0x00000016


	//----- nvinfo : EIATTR_FRAME_SIZE
	.align		4
.L_7:
        /*0030*/ 	.byte	0x04, 0x11
        /*0032*/ 	.short	(.L_9 - .L_8)
	.align		4
.L_8:
        /*0034*/ 	.word	index@($__internal_1_$__cuda_sm20_rem_s64)
        /*0038*/ 	.word	0x00000000


	//----- nvinfo : EIATTR_FRAME_SIZE
	.align		4
.L_9:
        /*003c*/ 	.byte	0x04, 0x11
        /*003e*/ 	.short	(.L_11 - .L_10)
	.align		4
.L_10:
        /*0040*/ 	.word	index@(_Z22from_montgomery_kernelPiiRK10Montgomery)
        /*0044*/ 	.word	0x00000000


	//----- nvinfo : EIATTR_REGCOUNT
	.align		4
.L_11:
        /*0048*/ 	.byte	0x04, 0x2f
        /*004a*/ 	.short	(.L_13 - .L_12)
	.align		4
.L_12:
        /*004c*/ 	.word	index@(_Z18bit_reverse_kernelPii)
        /*0050*/ 	.word	0x0000000c


	//----- nvinfo : EIATTR_FRAME_SIZE
	.align		4
.L_13:
        /*0054*/ 	.byte	0x04, 0x11
        /*0056*/ 	.short	(.L_15 - .L_14)
	.align		4
.L_14:
        /*0058*/ 	.word	index@(_Z18bit_reverse_kernelPii)
        /*005c*/ 	.word	0x00000000


	//----- nvinfo : EIATTR_REGCOUNT
	.align		4
.L_15:
        /*0060*/ 	.byte	0x04, 0x2f
        /*0062*/ 	.short	(.L_17 - .L_16)
	.align		4
.L_16:
        /*0064*/ 	.word	index@(_Z25pointwise_multiply_kernelPiS_ii)
        /*0068*/ 	.word	0x00000012


	//----- nvinfo : EIATTR_FRAME_SIZE
	.align		4
.L_17:
        /*006c*/ 	.byte	0x04, 0x11
        /*006e*/ 	.short	(.L_19 - .L_18)
	.align		4
.L_18:
        /*0070*/ 	.word	index@($__internal_0_$__cuda_sm20_rem_s64)
        /*0074*/ 	.word	0x00000000


	//----- nvinfo : EIATTR_FRAME_SIZE
	.align		4
.L_19:
        /*0078*/ 	.byte	0x04, 0x11
        /*007a*/ 	.short	(.L_21 - .L_20)
	.align		4
.L_20:
        /*007c*/ 	.word	index@(_Z25pointwise_multiply_kernelPiS_ii)
        /*0080*/ 	.word	0x00000000


	//----- nvinfo : EIATTR_REGCOUNT
	.align		4
.L_21:
        /*0084*/ 	.byte	0x04, 0x2f
        /*0086*/ 	.short	(.L_23 - .L_22)
	.align		4
.L_22:
        /*0088*/ 	.word	index@(_Z20ntt_butterfly_kernelPiiiiRK10Montgomery)
        /*008c*/ 	.word	0x00000013


	//----- nvinfo : EIATTR_FRAME_SIZE
	.align		4
.L_23:
        /*0090*/ 	.byte	0x04, 0x11
        /*0092*/ 	.short	(.L_25 - .L_24)
	.align		4
.L_24:
        /*0094*/ 	.word	index@(_Z20ntt_butterfly_kernelPiiiiRK10Montgomery)
        /*0098*/ 	.word	0x00000000


	//----- nvinfo : EIATTR_MIN_STACK_SIZE
	.align		4
.L_25:
        /*009c*/ 	.byte	0x04, 0x12
        /*009e*/ 	.short	(.L_27 - .L_26)
	.align		4
.L_26:
        /*00a0*/ 	.word	index@(_Z20ntt_butterfly_kernelPiiiiRK10Montgomery)
        /*00a4*/ 	.word	0x00000000


	//----- nvinfo : EIATTR_MIN_STACK_SIZE
	.align		4
.L_27:
        /*00a8*/ 	.byte	0x04, 0x12
        /*00aa*/ 	.short	(.L_29 - .L_28)
	.align		4
.L_28:
        /*00ac*/ 	.word	index@(_Z25pointwise_multiply_kernelPiS_ii)
        /*00b0*/ 	.word	0x00000000


	//----- nvinfo : EIATTR_MIN_STACK_SIZE
	.align		4
.L_29:
        /*00b4*/ 	.byte	0x04, 0x12
        /*00b6*/ 	.short	(.L_31 - .L_30)
	.align		4
.L_30:
        /*00b8*/ 	.word	index@(_Z18bit_reverse_kernelPii)
        /*00bc*/ 	.word	0x00000000


	//----- nvinfo : EIATTR_MIN_STACK_SIZE
	.align		4
.L_31:
        /*00c0*/ 	.byte	0x04, 0x12
        /*00c2*/ 	.short	(.L_33 - .L_32)
	.align		4
.L_32:
        /*00c4*/ 	.word	index@(_Z22from_montgomery_kernelPiiRK10Montgomery)
        /*00c8*/ 	.word	0x00000000


	//----- nvinfo : EIATTR_MIN_STACK_SIZE
	.align		4
.L_33:
        /*00cc*/ 	.byte	0x04, 0x12
        /*00ce*/ 	.short	(.L_35 - .L_34)
	.align		4
.L_34:
        /*00d0*/ 	.word	index@(_Z20to_montgomery_kernelPiiRK10Montgomery)
        /*00d4*/ 	.word	0x00000000
.L_35:


//--------------------- .nv.compat                --------------------------
	.section	.nv.compat,"",@"SHT_CUDA_COMPAT_INFO"
	.align	4
        /*0000*/ 	.byte	0x02, 0x09, 0x00, 0x00, 0x02, 0x02, 0x01, 0x00, 0x02, 0x05, 0x05, 0x00, 0x03, 0x07, 0x01, 0x01
        /*0010*/ 	.byte	0x02, 0x03, 0x00, 0x00, 0x02, 0x06, 0x01, 0x00, 0x04, 0x0b, 0x08, 0x00, 0x09, 0x00, 0x00, 0x00
        /*0020*/ 	.byte	0x00, 0x00, 0x00, 0x00


//--------------------- .nv.info._Z20ntt_butterfly_kernelPiiiiRK10Montgomery --------------------------
	.section	.nv.info._Z20ntt_butterfly_kernelPiiiiRK10Montgomery,"",@"SHT_CUDA_INFO"
	.sectionflags	@""
	.align	4


	//----- nvinfo : EIATTR_CUDA_API_VERSION
	.align		4
        /*0000*/ 	.byte	0x04, 0x37
        /*0002*/ 	.short	(.L_37 - .L_36)
.L_36:
        /*0004*/ 	.word	0x00000082


	//----- nvinfo : EIATTR_KPARAM_INFO
	.align		4
.L_37:
        /*0008*/ 	.byte	0x04, 0x17
        /*000a*/ 	.short	(.L_39 - .L_38)
.L_38:
        /*000c*/ 	.word	0x00000000
        /*0010*/ 	.short	0x0004
        /*0012*/ 	.short	0x0018
        /*0014*/ 	.byte	0x00, 0xf5, 0x21, 0x00


	//----- nvinfo : EIATTR_KPARAM_INFO
	.align		4
.L_39:
        /*0018*/ 	.byte	0x04, 0x17
        /*001a*/ 	.short	(.L_41 - .L_40)
.L_40:
        /*001c*/ 	.word	0x00000000
        /*0020*/ 	.short	0x0003
        /*0022*/ 	.short	0x0010
        /*0024*/ 	.byte	0x00, 0xf0, 0x11, 0x00


	//----- nvinfo : EIATTR_KPARAM_INFO
	.align		4
.L_41:
        /*0028*/ 	.byte	0x04, 0x17
        /*002a*/ 	.short	(.L_43 - .L_42)
.L_42:
        /*002c*/ 	.word	0x00000000
        /*0030*/ 	.short	0x0002
        /*0032*/ 	.short	0x000c
        /*0034*/ 	.byte	0x00, 0xf0, 0x11, 0x00


	//----- nvinfo : EIATTR_KPARAM_INFO
	.align		4
.L_43:
        /*0038*/ 	.byte	0x04, 0x17
        /*003a*/ 	.short	(.L_45 - .L_44)
.L_44:
        /*003c*/ 	.word	0x00000000
        /*0040*/ 	.short	0x0001
        /*0042*/ 	.short	0x0008
        /*0044*/ 	.byte	0x00, 0xf0, 0x11, 0x00


	//----- nvinfo : EIATTR_KPARAM_INFO
	.align		4
.L_45:
        /*0048*/ 	.byte	0x04, 0x17
        /*004a*/ 	.short	(.L_47 - .L_46)
.L_46:
        /*004c*/ 	.word	0x00000000
        /*0050*/ 	.short	0x0000
        /*0052*/ 	.short	0x0000
        /*0054*/ 	.byte	0x00, 0xf5, 0x21, 0x00


	//----- nvinfo : EIATTR_SPARSE_MMA_MASK
	.align		4
.L_47:
        /*0058*/ 	.byte	0x03, 0x50
        /*005a*/ 	.short	0x0000


	//----- nvinfo : EIATTR_MAXREG_COUNT
	.align		4
        /*005c*/ 	.byte	0x03, 0x1b
        /*005e*/ 	.short	0x00ff


	//----- nvinfo : EIATTR_MERCURY_ISA_VERSION
	.align		4
        /*0060*/ 	.byte	0x03, 0x5f
        /*0062*/ 	.short	0x0101


	//----- nvinfo : EIATTR_VRC_CTA_INIT_COUNT
	.align		4
        /*0064*/ 	.byte	0x02, 0x4a
	.zero		1
	.zero		1


	//----- nvinfo : EIATTR_EXIT_INSTR_OFFSETS
	.align		4
        /*0068*/ 	.byte	0x04, 0x1c
        /*006a*/ 	.short	(.L_49 - .L_48)


	//   ....[0]....
.L_48:
        /*006c*/ 	.word	0x00000210


	//   ....[1]....
        /*0070*/ 	.word	0x00000da0


	//----- nvinfo : EIATTR_CRS_STACK_SIZE
	.align		4
.L_49:
        /*0074*/ 	.byte	0x04, 0x1e
        /*0076*/ 	.short	(.L_51 - .L_50)
.L_50:
        /*0078*/ 	.word	0x00000000


	//----- nvinfo : EIATTR_CBANK_PARAM_SIZE
	.align		4
.L_51:
        /*007c*/ 	.byte	0x03, 0x19
        /*007e*/ 	.short	0x0020


	//----- nvinfo : EIATTR_PARAM_CBANK
	.align		4
        /*0080*/ 	.byte	0x04, 0x0a
        /*0082*/ 	.short	(.L_53 - .L_52)
	.align		4
.L_52:
        /*0084*/ 	.word	index@(.nv.constant0._Z20ntt_butterfly_kernelPiiiiRK10Montgomery)
        /*0088*/ 	.short	0x0380
        /*008a*/ 	.short	0x0020


	//----- nvinfo : EIATTR_SW_WAR
	.align		4
.L_53:
        /*008c*/ 	.byte	0x04, 0x36
        /*008e*/ 	.short	(.L_55 - .L_54)
.L_54:
        /*0090*/ 	.word	0x00000008
.L_55:


//--------------------- .nv.info._Z25pointwise_multiply_kernelPiS_ii --------------------------
	.section	.nv.info._Z25pointwise_multiply_kernelPiS_ii,"",@"SHT_CUDA_INFO"
	.sectionflags	@""
	.align	4


	//----- nvinfo : EIATTR_CUDA_API_VERSION
	.align		4
        /*0000*/ 	.byte	0x04, 0x37
        /*0002*/ 	.short	(.L_57 - .L_56)
.L_56:
        /*0004*/ 	.word	0x00000082


	//----- nvinfo : EIATTR_KPARAM_INFO
	.align		4
.L_57:
        /*0008*/ 	.byte	0x04, 0x17
        /*000a*/ 	.short	(.L_59 - .L_58)
.L_58:
        /*000c*/ 	.word	0x00000000
        /*0010*/ 	.short	0x0003
        /*0012*/ 	.short	0x0014
        /*0014*/ 	.byte	0x00, 0xf0, 0x11, 0x00


	//----- nvinfo : EIATTR_KPARAM_INFO
	.align		4
.L_59:
        /*0018*/ 	.byte	0x04, 0x17
        /*001a*/ 	.short	(.L_61 - .L_60)
.L_60:
        /*001c*/ 	.word	0x00000000
        /*0020*/ 	.short	0x0002
        /*0022*/ 	.short	0x0010
        /*0024*/ 	.byte	0x00, 0xf0, 0x11, 0x00


	//----- nvinfo : EIATTR_KPARAM_INFO
	.align		4
.L_61:
        /*0028*/ 	.byte	0x04, 0x17
        /*002a*/ 	.short	(.L_63 - .L_62)
.L_62:
        /*002c*/ 	.word	0x00000000
        /*0030*/ 	.short	0x0001
        /*0032*/ 	.short	0x0008
        /*0034*/ 	.byte	0x00, 0xf5, 0x21, 0x00


	//----- nvinfo : EIATTR_KPARAM_INFO
	.align		4
.L_63:
        /*0038*/ 	.byte	0x04, 0x17
        /*003a*/ 	.short	(.L_65 - .L_64)
.L_64:
        /*003c*/ 	.word	0x00000000
        /*0040*/ 	.short	0x0000
        /*0042*/ 	.short	0x0000
        /*0044*/ 	.byte	0x00, 0xf5, 0x21, 0x00


	//----- nvinfo : EIATTR_SPARSE_MMA_MASK
	.align		4
.L_65:
        /*0048*/ 	.byte	0x03, 0x50
        /*004a*/ 	.short	0x0000


	//----- nvinfo : EIATTR_MAXREG_COUNT
	.align		4
        /*004c*/ 	.byte	0x03, 0x1b
        /*004e*/ 	.short	0x00ff


	//----- nvinfo : EIATTR_MERCURY_ISA_VERSION
	.align		4
        /*0050*/ 	.byte	0x03, 0x5f
        /*0052*/ 	.short	0x0101


	//----- nvinfo : EIATTR_VRC_CTA_INIT_COUNT
	.align		4
        /*0054*/ 	.byte	0x02, 0x4a
	.zero		1
	.zero		1


	//----- nvinfo : EIATTR_EXIT_INSTR_OFFSETS
	.align		4
        /*0058*/ 	.byte	0x04, 0x1c
        /*005a*/ 	.short	(.L_67 - .L_66)


	//   ....[0]....
.L_66:
        /*005c*/ 	.word	0x00000070


	//   ....[1]....
        /*0060*/ 	.word	0x000002d0


	//----- nvinfo : EIATTR_CRS_STACK_SIZE
	.align		4
.L_67:
        /*0064*/ 	.byte	0x04, 0x1e
        /*0066*/ 	.short	(.L_69 - .L_68)
.L_68:
        /*0068*/ 	.word	0x00000000


	//----- nvinfo : EIATTR_CBANK_PARAM_SIZE
	.align		4
.L_69:
        /*006c*/ 	.byte	0x03, 0x19
        /*006e*/ 	.short	0x0018


	//----- nvinfo : EIATTR_PARAM_CBANK
	.align		4
        /*0070*/ 	.byte	0x04, 0x0a
        /*0072*/ 	.short	(.L_71 - .L_70)
	.align		4
.L_70:
        /*0074*/ 	.word	index@(.nv.constant0._Z25pointwise_multiply_kernelPiS_ii)
        /*0078*/ 	.short	0x0380
        /*007a*/ 	.short	0x0018


	//----- nvinfo : EIATTR_SW_WAR
	.align		4
.L_71:
        /*007c*/ 	.byte	0x04, 0x36
        /*007e*/ 	.short	(.L_73 - .L_72)
.L_72:
        /*0080*/ 	.word	0x00000008
.L_73:


//--------------------- .nv.info._Z18bit_reverse_kernelPii --------------------------
	.section	.nv.info._Z18bit_reverse_kernelPii,"",@"SHT_CUDA_INFO"
	.sectionflags	@""
	.align	4


	//----- nvinfo : EIATTR_CUDA_API_VERSION
	.align		4
        /*0000*/ 	.byte	0x04, 0x37
        /*0002*/ 	.short	(.L_75 - .L_74)
.L_74:
        /*0004*/ 	.word	0x00000082


	//----- nvinfo : EIATTR_KPARAM_INFO
	.align		4
.L_75:
        /*0008*/ 	.byte	0x04, 0x17
        /*000a*/ 	.short	(.L_77 - .L_76)
.L_76:
        /*000c*/ 	.word	0x00000000
        /*0010*/ 	.short	0x0001
        /*0012*/ 	.short	0x0008
        /*0014*/ 	.byte	0x00, 0xf0, 0x11, 0x00


	//----- nvinfo : EIATTR_KPARAM_INFO
	.align		4
.L_77:
        /*0018*/ 	.byte	0x04, 0x17
        /*001a*/ 	.short	(.L_79 - .L_78)
.L_78:
        /*001c*/ 	.word	0x00000000
        /*0020*/ 	.short	0x0000
        /*0022*/ 	.short	0x0000
        /*0024*/ 	.byte	0x00, 0xf5, 0x21, 0x00


	//----- nvinfo : EIATTR_SPARSE_MMA_MASK
	.align		4
.L_79:
        /*0028*/ 	.byte	0x03, 0x50
        /*002a*/ 	.short	0x0000


	//----- nvinfo : EIATTR_MAXREG_COUNT
	.align		4
        /*002c*/ 	.byte	0x03, 0x1b
        /*002e*/ 	.short	0x00ff


	//----- nvinfo : EIATTR_MERCURY_ISA_VERSION
	.align		4
        /*0030*/ 	.byte	0x03, 0x5f
        /*0032*/ 	.short	0x0101


	//----- nvinfo : EIATTR_VRC_CTA_INIT_COUNT
	.align		4
        /*0034*/ 	.byte	0x02, 0x4a
	.zero		1
	.zero		1


	//----- nvinfo : EIATTR_EXIT_INSTR_OFFSETS
	.align		4
        /*0038*/ 	.byte	0x04, 0x1c
        /*003a*/ 	.short	(.L_81 - .L_80)


	//   ....[0]....
.L_80:
        /*003c*/ 	.word	0x00000080


	//   ....[1]....
        /*0040*/ 	.word	0x00000890


	//   ....[2]....
        /*0044*/ 	.word	0x00000920


	//----- nvinfo : EIATTR_CBANK_PARAM_SIZE
	.align		4
.L_81:
        /*0048*/ 	.byte	0x03, 0x19
        /*004a*/ 	.short	0x000c


	//----- nvinfo : EIATTR_PARAM_CBANK
	.align		4
        /*004c*/ 	.byte	0x04, 0x0a
        /*004e*/ 	.short	(.L_83 - .L_82)
	.align		4
.L_82:
        /*0050*/ 	.word	index@(.nv.constant0._Z18bit_reverse_kernelPii)
        /*0054*/ 	.short	0x0380
        /*0056*/ 	.short	0x000c


	//----- nvinfo : EIATTR_SW_WAR
	.align		4
.L_83:
        /*0058*/ 	.byte	0x04, 0x36
        /*005a*/ 	.short	(.L_85 - .L_84)
.L_84:
        /*005c*/ 	.word	0x00000008
.L_85:


//--------------------- .nv.info._Z22from_montgomery_kernelPiiRK10Montgomery --------------------------
	.section	.nv.info._Z22from_montgomery_kernelPiiRK10Montgomery,"",@"SHT_CUDA_INFO"
	.sectionflags	@""
	.align	4


	//----- nvinfo : EIATTR_CUDA_API_VERSION
	.align		4
        /*0000*/ 	.byte	0x04, 0x37
        /*0002*/ 	.short	(.L_87 - .L_86)
.L_86:
        /*0004*/ 	.word	0x00000082


	//----- nvinfo : EIATTR_KPARAM_INFO
	.align		4
.L_87:
        /*0008*/ 	.byte	0x04, 0x17
        /*000a*/ 	.short	(.L_89 - .L_88)
.L_88:
        /*000c*/ 	.word	0x00000000
        /*0010*/ 	.short	0x0002
        /*0012*/ 	.short	0x0010
        /*0014*/ 	.byte	0x00, 0xf5, 0x21, 0x00


	//----- nvinfo : EIATTR_KPARAM_INFO
	.align		4
.L_89:
        /*0018*/ 	.byte	0x04, 0x17
        /*001a*/ 	.short	(.L_91 - .L_90)
.L_90:
        /*001c*/ 	.word	0x00000000
        /*0020*/ 	.short	0x0001
        /*0022*/ 	.short	0x0008
        /*0024*/ 	.byte	0x00, 0xf0, 0x11, 0x00


	//----- nvinfo : EIATTR_KPARAM_INFO
	.align		4
.L_91:
        /*0028*/ 	.byte	0x04, 0x17
        /*002a*/ 	.short	(.L_93 - .L_92)
.L_92:
        /*002c*/ 	.word	0x00000000
        /*0030*/ 	.short	0x0000
        /*0032*/ 	.short	0x0000
        /*0034*/ 	.byte	0x00, 0xf5, 0x21, 0x00


	//----- nvinfo : EIATTR_SPARSE_MMA_MASK
	.align		4
.L_93:
        /*0038*/ 	.byte	0x03, 0x50
        /*003a*/ 	.short	0x0000


	//----- nvinfo : EIATTR_MAXREG_COUNT
	.align		4
        /*003c*/ 	.byte	0x03, 0x1b
        /*003e*/ 	.short	0x00ff


	//----- nvinfo : EIATTR_MERCURY_ISA_VERSION
	.align		4
        /*0040*/ 	.byte	0x03, 0x5f
        /*0042*/ 	.short	0x0101


	//----- nvinfo : EIATTR_VRC_CTA_INIT_COUNT
	.align		4
        /*0044*/ 	.byte	0x02, 0x4a
	.zero		1
	.zero		1


	//----- nvinfo : EIATTR_EXIT_INSTR_OFFSETS
	.align		4
        /*0048*/ 	.byte	0x04, 0x1c
        /*004a*/ 	.short	(.L_95 - .L_94)


	//   ....[0]....
.L_94:
        /*004c*/ 	.word	0x00000070


	//   ....[1]....
        /*0050*/ 	.word	0x000002b0


	//----- nvinfo : EIATTR_CRS_STACK_SIZE
	.align		4
.L_95:
        /*0054*/ 	.byte	0x04, 0x1e
        /*0056*/ 	.short	(.L_97 - .L_96)
.L_96:
        /*0058*/ 	.word	0x00000000


	//----- nvinfo : EIATTR_CBANK_PARAM_SIZE
	.align		4
.L_97:
        /*005c*/ 	.byte	0x03, 0x19
        /*005e*/ 	.short	0x0018


	//----- nvinfo : EIATTR_PARAM_CBANK
	.align		4
        /*0060*/ 	.byte	0x04, 0x0a
        /*0062*/ 	.short	(.L_99 - .L_98)
	.align		4
.L_98:
        /*0064*/ 	.word	index@(.nv.constant0._Z22from_montgomery_kernelPiiRK10Montgomery)
        /*0068*/ 	.short	0x0380
        /*006a*/ 	.short	0x0018


	//----- nvinfo : EIATTR_SW_WAR
	.align		4
.L_99:
        /*006c*/ 	.byte	0x04, 0x36
        /*006e*/ 	.short	(.L_101 - .L_100)
.L_100:
        /*0070*/ 	.word	0x00000008
.L_101:


//--------------------- .nv.info._Z20to_montgomery_kernelPiiRK10Montgomery --------------------------
	.section	.nv.info._Z20to_montgomery_kernelPiiRK10Montgomery,"",@"SHT_CUDA_INFO"
	.sectionflags	@""
	.align	4


	//----- nvinfo : EIATTR_CUDA_API_VERSION
	.align		4
        /*0000*/ 	.byte	0x04, 0x37
        /*0002*/ 	.short	(.L_103 - .L_102)
.L_102:
        /*0004*/ 	.word	0x00000082


	//----- nvinfo : EIATTR_KPARAM_INFO
	.align		4
.L_103:
        /*0008*/ 	.byte	0x04, 0x17
        /*000a*/ 	.short	(.L_105 - .L_104)
.L_104:
        /*000c*/ 	.word	0x00000000
        /*0010*/ 	.short	0x0002
        /*0012*/ 	.short	0x0010
        /*0014*/ 	.byte	0x00, 0xf5, 0x21, 0x00


	//----- nvinfo : EIATTR_KPARAM_INFO
	.align		4
.L_105:
        /*0018*/ 	.byte	0x04, 0x17
        /*001a*/ 	.short	(.L_107 - .L_106)
.L_106:
        /*001c*/ 	.word	0x00000000
        /*0020*/ 	.short	0x0001
        /*0022*/ 	.short	0x0008
        /*0024*/ 	.byte	0x00, 0xf0, 0x11, 0x00


	//----- nvinfo : EIATTR_KPARAM_INFO
	.align		4
.L_107:
        /*0028*/ 	.byte	0x04, 0x17
        /*002a*/ 	.short	(.L_109 - .L_108)
.L_108:
        /*002c*/ 	.word	0x00000000
        /*0030*/ 	.short	0x0000
        /*0032*/ 	.short	0x0000
        /*0034*/ 	.byte	0x00, 0xf5, 0x21, 0x00


	//----- nvinfo : EIATTR_SPARSE_MMA_MASK
	.align		4
.L_109:
        /*0038*/ 	.byte	0x03, 0x50
        /*003a*/ 	.short	0x0000


	//----- nvinfo : EIATTR_MAXREG_COUNT
	.align		4
        /*003c*/ 	.byte	0x03, 0x1b
        /*003e*/ 	.short	0x00ff


	//----- nvinfo : EIATTR_MERCURY_ISA_VERSION
	.align		4
        /*0040*/ 	.byte	0x03, 0x5f
        /*0042*/ 	.short	0x0101


	//----- nvinfo : EIATTR_VRC_CTA_INIT_COUNT
	.align		4
        /*0044*/ 	.byte	0x02, 0x4a
	.zero		1
	.zero		1


	//----- nvinfo : EIATTR_EXIT_INSTR_OFFSETS
	.align		4
        /*0048*/ 	.byte	0x04, 0x1c
        /*004a*/ 	.short	(.L_111 - .L_110)


	//   ....[0]....
.L_110:
        /*004c*/ 	.word	0x00000070


	//   ....[1]....
        /*0050*/ 	.word	0x000002b0


	//----- nvinfo : EIATTR_CRS_STACK_SIZE
	.align		4
.L_111:
        /*0054*/ 	.byte	0x04, 0x1e
        /*0056*/ 	.short	(.L_113 - .L_112)
.L_112:
        /*0058*/ 	.word	0x00000000


	//----- nvinfo : EIATTR_CBANK_PARAM_SIZE
	.align		4
.L_113:
        /*005c*/ 	.byte	0x03, 0x19
        /*005e*/ 	.short	0x0018


	//----- nvinfo : EIATTR_PARAM_CBANK
	.align		4
        /*0060*/ 	.byte	0x04, 0x0a
        /*0062*/ 	.short	(.L_115 - .L_114)
	.align		4
.L_114:
        /*0064*/ 	.word	index@(.nv.constant0._Z20to_montgomery_kernelPiiRK10Montgomery)
        /*0068*/ 	.short	0x0380
        /*006a*/ 	.short	0x0018


	//----- nvinfo : EIATTR_SW_WAR
	.align		4
.L_115:
        /*006c*/ 	.byte	0x04, 0x36
        /*006e*/ 	.short	(.L_117 - .L_116)
.L_116:
        /*0070*/ 	.word	0x00000008
.L_117:


//--------------------- .nv.callgraph             --------------------------
	.section	.nv.callgraph,"",@"SHT_CUDA_CALLGRAPH"
	.align	4
	.sectionentsize	8
	.align		4
        /*0000*/ 	.word	0x00000000
	.align		4
        /*0004*/ 	.word	0xffffffff
	.align		4
        /*0008*/ 	.word	0x00000000
	.align		4
        /*000c*/ 	.word	0xfffffffe
	.align		4
        /*0010*/ 	.word	0x00000000
	.align		4
        /*0014*/ 	.word	0xfffffffd
	.align		4
        /*0018*/ 	.word	0x00000000
	.align		4
        /*001c*/ 	.word	0xfffffffc


//--------------------- .text._Z20ntt_butterfly_kernelPiiiiRK10Montgomery --------------------------
	.section	.text._Z20ntt_butterfly_kernelPiiiiRK10Montgomery,"ax",@progbits
	.align	128
        .global         _Z20ntt_butterfly_kernelPiiiiRK10Montgomery
        .type           _Z20ntt_butterfly_kernelPiiiiRK10Montgomery,@function
        .size           _Z20ntt_butterfly_kernelPiiiiRK10Montgomery,(.L_x_32 - _Z20ntt_butterfly_kernelPiiiiRK10Montgomery)
        .other          _Z20ntt_butterfly_kernelPiiiiRK10Montgomery,@"STO_CUDA_ENTRY STV_DEFAULT"
_Z20ntt_butterfly_kernelPiiiiRK10Montgomery:
.text._Z20ntt_butterfly_kernelPiiiiRK10Montgomery:
[----:B------:R-:W-:Y:S08]  /*0000*/  LDC R1, c[0x0][0x37c] ;  /* 0x0000df00ff017b82 */ /* 0x000ff00000000800 */
[----:B------:R-:W0:Y:S08]  /*0010*/  LDC.64 R2, c[0x0][0x388] ;  /* 0x0000e200ff027b82 */ /* 0x000e300000000a00 */
[----:B------:R-:W1:Y:S01]  /*0020*/  S2UR UR4, SR_CTAID.X ;  /* 0x00000000000479c3 */ /* 0x000e620000002500 */
[----:B0-----:R-:W-:-:S04]  /*0030*/  IABS R7, R3 ;  /* 0x0000000300077213 */ /* 0x001fc80000000000 */
[----:B------:R-:W0:Y:S08]  /*0040*/  I2F.RP R0, R7 ;  /* 0x0000000700007306 */ /* 0x000e300000209400 */
[----:B0-----:R-:W0:Y:S02]  /*0050*/  MUFU.RCP R0, R0 ;  /* 0x0000000000007308 */ /* 0x001e240000001000 */
[----:B0-----:R-:W-:-:S06]  /*0060*/  VIADD R4, R0, 0xffffffe ;  /* 0x0ffffffe00047836 */ /* 0x001fcc0000000000 */
[----:B------:R0:W2:Y:S02]  /*0070*/  F2I.FTZ.U32.TRUNC.NTZ R5, R4 ;  /* 0x0000000400057305 */ /* 0x0000a4000021f000 */
[----:B0-----:R-:W-:Y:S02]  /*0080*/  HFMA2 R4, -RZ, RZ, 0, 0 ;  /* 0x00000000ff047431 */ /* 0x001fe400000001ff */
[----:B--2---:R-:W-:-:S04]  /*0090*/  IMAD.MOV R6, RZ, RZ, -R5 ;  /* 0x000000ffff067224 */ /* 0x004fc800078e0a05 */
[----:B------:R-:W-:Y:S01]  /*00a0*/  IMAD R9, R6, R7, RZ ;  /* 0x0000000706097224 */ /* 0x000fe200078e02ff */
[----:B------:R-:W-:Y:S02]  /*00b0*/  IABS R6, R2 ;  /* 0x0000000200067213 */ /* 0x000fe40000000000 */
[----:B------:R-:W-:Y:S01]  /*00c0*/  LOP3.LUT R2, R2, R3, RZ, 0x3c, !PT ;  /* 0x0000000302027212 */ /* 0x000fe200078e3cff */
[----:B------:R-:W-:Y:S02]  /*00d0*/  IMAD.HI.U32 R5, R5, R9, R4 ;  /* 0x0000000905057227 */ /* 0x000fe400078e0004 */
[----:B------:R-:W1:Y:S01]  /*00e0*/  S2R R9, SR_TID.X ;  /* 0x0000000000097919 */ /* 0x000e620000002100 */
[----:B------:R-:W1:Y:S01]  /*00f0*/  LDC R4, c[0x0][0x360] ;  /* 0x0000d800ff047b82 */ /* 0x000e620000000800 */
[----:B------:R-:W-:Y:S02]  /*0100*/  ISETP.GE.AND P2, PT, R2, RZ, PT ;  /* 0x000000ff0200720c */ /* 0x000fe40003f46270 */
[----:B------:R-:W-:-:S04]  /*0110*/  IMAD.HI.U32 R5, R5, R6, RZ ;  /* 0x0000000605057227 */ /* 0x000fc800078e00ff */
[----:B------:R-:W-:-:S04]  /*0120*/  IMAD.MOV R0, RZ, RZ, -R5 ;  /* 0x000000ffff007224 */ /* 0x000fc800078e0a05 */
[----:B------:R-:W-:-:S05]  /*0130*/  IMAD R0, R7, R0, R6 ;  /* 0x0000000007007224 */ /* 0x000fca00078e0206 */
[----:B------:R-:W-:-:S13]  /*0140*/  ISETP.GT.U32.AND P1, PT, R7, R0, PT ;  /* 0x000000000700720c */ /* 0x000fda0003f24070 */
[----:B------:R-:W-:Y:S01]  /*0150*/  @!P1 IMAD.IADD R0, R0, 0x1, -R7 ;  /* 0x0000000100009824 */ /* 0x000fe200078e0a07 */
[----:B------:R-:W-:Y:S02]  /*0160*/  @!P1 IADD3 R5, PT, PT, R5, 0x1, RZ ;  /* 0x0000000105059810 */ /* 0x000fe40007ffe0ff */
[----:B------:R-:W-:Y:S02]  /*0170*/  ISETP.NE.AND P1, PT, R3, RZ, PT ;  /* 0x000000ff0300720c */ /* 0x000fe40003f25270 */
[----:B------:R-:W-:Y:S02]  /*0180*/  ISETP.GE.U32.AND P0, PT, R0, R7, PT ;  /* 0x000000070000720c */ /* 0x000fe40003f06070 */
[----:B------:R-:W-:-:S11]  /*0190*/  SHF.R.S32.HI R0, RZ, 0x1, R3 ;  /* 0x00000001ff007819 */ /* 0x000fd60000011403 */
[----:B------:R-:W-:-:S04]  /*01a0*/  @P0 VIADD R5, R5, 0x1 ;  /* 0x0000000105050836 */ /* 0x000fc80000000000 */
[----:B------:R-:W-:Y:S02]  /*01b0*/  IMAD.MOV.U32 R7, RZ, RZ, R5 ;  /* 0x000000ffff077224 */ /* 0x000fe400078e0005 */
[----:B-1----:R-:W-:-:S03]  /*01c0*/  IMAD R5, R4, UR4, R9 ;  /* 0x0000000404057c24 */ /* 0x002fc6000f8e0209 */
[----:B------:R-:W-:Y:S02]  /*01d0*/  @!P2 IADD3 R7, PT, PT, -R7, RZ, RZ ;  /* 0x000000ff0707a210 */ /* 0x000fe40007ffe1ff */
[----:B------:R-:W-:-:S05]  /*01e0*/  @!P1 LOP3.LUT R7, RZ, R3, RZ, 0x33, !PT ;  /* 0x00000003ff079212 */ /* 0x000fca00078e33ff */
[----:B------:R-:W-:-:S05]  /*01f0*/  IMAD R2, R0, R7, RZ ;  /* 0x0000000700027224 */ /* 0x000fca00078e02ff */
[----:B------:R-:W-:-:S13]  /*0200*/  ISETP.GE.AND P0, PT, R5, R2, PT ;  /* 0x000000020500720c */ /* 0x000fda0003f06270 */
[----:B------:R-:W-:Y:S05]  /*0210*/  @P0 EXIT ;  /* 0x000000000000094d */ /* 0x000fea0003800000 */
[-C--:B------:R-:W-:Y:S01]  /*0220*/  IABS R7, R0.reuse ;  /* 0x0000000000077213 */ /* 0x080fe20000000000 */
[----:B------:R-:W0:Y:S01]  /*0230*/  LDCU UR6, c[0x0][0x390] ;  /* 0x00007200ff0677ac */ /* 0x000e220008000800 */
[----:B------:R-:W-:Y:S01]  /*0240*/  IABS R8, R5 ;  /* 0x0000000500087213 */ /* 0x000fe20000000000 */
[----:B------:R-:W-:Y:S01]  /*0250*/  BSSY.RECONVERGENT B0, `(.L_x_0) ;  /* 0x000006a000007945 */ /* 0x000fe20003800200 */
[----:B------:R-:W1:Y:S01]  /*0260*/  I2F.RP R4, R7 ;  /* 0x0000000700047306 */ /* 0x000e620000209400 */
[----:B------:R-:W-:Y:S01]  /*0270*/  IABS R10, R0 ;  /* 0x00000000000a7213 */ /* 0x000fe20000000000 */
[----:B------:R-:W2:Y:S06]  /*0280*/  LDCU.64 UR4, c[0x0][0x358] ;  /* 0x00006b00ff0477ac */ /* 0x000eac0008000a00 */
[----:B-1----:R-:W1:Y:S02]  /*0290*/  MUFU.RCP R4, R4 ;  /* 0x0000000400047308 */ /* 0x002e640000001000 */
[----:B-1----:R-:W-:-:S06]  /*02a0*/  VIADD R2, R4, 0xffffffe ;  /* 0x0ffffffe04027836 */ /* 0x002fcc0000000000 */
[----:B------:R1:W3:Y:S02]  /*02b0*/  F2I.FTZ.U32.TRUNC.NTZ R3, R2 ;  /* 0x0000000200037305 */ /* 0x0002e4000021f000 */
[----:B-1----:R-:W-:Y:S02]  /*02c0*/  IMAD.MOV.U32 R2, RZ, RZ, RZ ;  /* 0x000000ffff027224 */ /* 0x002fe400078e00ff */
[----:B---3--:R-:W-:-:S04]  /*02d0*/  IMAD.MOV R6, RZ, RZ, -R3 ;  /* 0x000000ffff067224 */ /* 0x008fc800078e0a03 */
[----:B------:R-:W-:Y:S01]  /*02e0*/  IMAD R9, R6, R7, RZ ;  /* 0x0000000706097224 */ /* 0x000fe200078e02ff */
[----:B------:R-:W-:-:S03]  /*02f0*/  MOV R6, R8 ;  /* 0x0000000800067202 */ /* 0x000fc60000000f00 */
[----:B------:R-:W-:-:S04]  /*0300*/  IMAD.HI.U32 R3, R3, R9, R2 ;  /* 0x0000000903037227 */ /* 0x000fc800078e0002 */
[----:B------:R-:W-:Y:S02]  /*0310*/  IMAD.MOV R9, RZ, RZ, -R10 ;  /* 0x000000ffff097224 */ /* 0x000fe400078e0a0a */
[----:B------:R-:W-:-:S04]  /*0320*/  IMAD.HI.U32 R4, R3, R6, RZ ;  /* 0x0000000603047227 */ /* 0x000fc800078e00ff */
[----:B------:R-:W-:Y:S02]  /*0330*/  IMAD R2, R4, R9, R6 ;  /* 0x0000000904027224 */ /* 0x000fe400078e0206 */
[----:B0-----:R-:W-:-:S03]  /*0340*/  IMAD.U32 R6, RZ, RZ, UR6 ;  /* 0x00000006ff067e24 */ /* 0x001fc6000f8e00ff */
[----:B------:R-:W-:-:S13]  /*0350*/  ISETP.GT.U32.AND P1, PT, R7, R2, PT ;  /* 0x000000020700720c */ /* 0x000fda0003f24070 */
[-C--:B------:R-:W-:Y:S01]  /*0360*/  @!P1 IADD3 R2, PT, PT, R2, -R7.reuse, RZ ;  /* 0x8000000702029210 */ /* 0x080fe20007ffe0ff */
[----:B------:R-:W-:Y:S01]  /*0370*/  @!P1 VIADD R4, R4, 0x1 ;  /* 0x0000000104049836 */ /* 0x000fe20000000000 */
[----:B------:R-:W-:Y:S02]  /*0380*/  ISETP.NE.AND P1, PT, R0, RZ, PT ;  /* 0x000000ff0000720c */ /* 0x000fe40003f25270 */
[----:B------:R-:W-:Y:S02]  /*0390*/  ISETP.GE.U32.AND P0, PT, R2, R7, PT ;  /* 0x000000070200720c */ /* 0x000fe40003f06070 */
[----:B------:R-:W-:-:S04]  /*03a0*/  LOP3.LUT R2, R5, R0, RZ, 0x3c, !PT ;  /* 0x0000000005027212 */ /* 0x000fc800078e3cff */
[----:B------:R-:W-:-:S07]  /*03b0*/  ISETP.GE.AND P2, PT, R2, RZ, PT ;  /* 0x000000ff0200720c */ /* 0x000fce0003f46270 */
[----:B------:R-:W-:-:S06]  /*03c0*/  @P0 VIADD R4, R4, 0x1 ;  /* 0x0000000104040836 */ /* 0x000fcc0000000000 */
[----:B------:R-:W-:Y:S02]  /*03d0*/  @!P2 IADD3 R4, PT, PT, -R4, RZ, RZ ;  /* 0x000000ff0404a210 */ /* 0x000fe40007ffe1ff */
[----:B------:R-:W-:-:S05]  /*03e0*/  @!P1 LOP3.LUT R4, RZ, R0, RZ, 0x33, !PT ;  /* 0x00000000ff049212 */ /* 0x000fca00078e33ff */
[----:B------:R-:W-:-:S04]  /*03f0*/  IMAD.MOV R2, RZ, RZ, -R4 ;  /* 0x000000ffff027224 */ /* 0x000fc800078e0a04 */
[----:B------:R-:W-:-:S05]  /*0400*/  IMAD R5, R0, R2, R5 ;  /* 0x0000000200057224 */ /* 0x000fca00078e0205 */
[----:B------:R-:W-:-:S13]  /*0410*/  ISETP.GT.AND P0, PT, R5, RZ, PT ;  /* 0x000000ff0500720c */ /* 0x000fda0003f04270 */
[----:B--2---:R-:W-:Y:S05]  /*0420*/  @P0 BRA `(.L_x_1) ;  /* 0x0000000000140947 */ /* 0x004fea0003800000 */
[----:B------:R-:W0:Y:S02]  /*0430*/  LDC.64 R6, c[0x0][0x398] ;  /* 0x0000e600ff067b82 */ /* 0x000e240000000a00 */
[----:B0-----:R0:W5:Y:S04]  /*0440*/  LDG.E R2, desc[UR4][R6.64+0xc] ;  /* 0x00000c0406027981 */ /* 0x001168000c1e1900 */
[----:B------:R0:W5:Y:S01]  /*0450*/  LDG.E R3, desc[UR4][R6.64] ;  /* 0x0000000406037981 */ /* 0x000162000c1e1900 */
[----:B------:R-:W-:Y:S01]  /*0460*/  HFMA2 R9, -RZ, RZ, 0, 5.9604644775390625e-08 ;  /* 0x00000001ff097431 */ /* 0x000fe200000001ff */
[----:B------:R-:W-:Y:S06]  /*0470*/  BRA `(.L_x_2) ;  /* 0x00000004001c7947 */ /* 0x000fec0003800000 */
.L_x_1:
[----:B------:R-:W0:Y:S02]  /*0480*/  LDC.64 R10, c[0x0][0x398] ;  /* 0x0000e600ff0a7b82 */ /* 0x000e240000000a00 */
[----:B0-----:R-:W2:Y:S04]  /*0490*/  LDG.E R2, desc[UR4][R10.64+0xc] ;  /* 0x00000c040a027981 */ /* 0x001ea8000c1e1900 */
[----:B------:R-:W3:Y:S01]  /*04a0*/  LDG.E R3, desc[UR4][R10.64] ;  /* 0x000000040a037981 */ /* 0x000ee2000c1e1900 */
[----:B------:R-:W-:Y:S01]  /*04b0*/  BSSY.RECONVERGENT B1, `(.L_x_2) ;  /* 0x0000043000017945 */ /* 0x000fe20003800200 */
[----:B------:R-:W-:Y:S01]  /*04c0*/  IMAD.MOV.U32 R9, RZ, RZ, 0x1 ;  /* 0x00000001ff097424 */ /* 0x000fe200078e00ff */
[----:B------:R-:W-:Y:S01]  /*04d0*/  MOV R7, R5 ;  /* 0x0000000500077202 */ /* 0x000fe20000000f00 */
[----:B--2---:R-:W-:-:S04]  /*04e0*/  IMAD.MOV R8, RZ, RZ, -R2 ;  /* 0x000000ffff087224 */ /* 0x004fc800078e0a02 */
[----:B---3--:R-:W-:-:S07]  /*04f0*/  IMAD R8, R3, R8, 0x1 ;  /* 0x0000000103087424 */ /* 0x008fce00078e0208 */
.L_x_5:
[-C--:B------:R-:W-:Y:S01]  /*0500*/  IABS R13, R3.reuse ;  /* 0x00000003000d7213 */ /* 0x080fe20000000000 */
[----:B------:R-:W-:Y:S01]  /*0510*/  IMAD R10, R6, R6, RZ ;  /* 0x00000006060a7224 */ /* 0x000fe200078e02ff */
[----:B------:R-:W-:Y:S01]  /*0520*/  ISETP.NE.AND P2, PT, R3, RZ, PT ;  /* 0x000000ff0300720c */ /* 0x000fe20003f45270 */
[----:B------:R-:W-:Y:S01]  /*0530*/  BSSY.RECONVERGENT B2, `(.L_x_3) ;  /* 0x0000037000027945 */ /* 0x000fe20003800200 */
[----:B------:R-:W0:Y:S01]  /*0540*/  I2F.RP R14, R13 ;  /* 0x0000000d000e7306 */ /* 0x000e220000209400 */
[----:B------:R-:W-:Y:S01]  /*0550*/  IMAD R12, R8, R10, R3 ;  /* 0x0000000a080c7224 */ /* 0x000fe200078e0203 */
[----:B------:R-:W-:-:S04]  /*0560*/  IABS R10, R3 ;  /* 0x00000003000a7213 */ /* 0x000fc80000000000 */
[----:B------:R-:W-:Y:S02]  /*0570*/  ISETP.GE.AND P1, PT, R12, RZ, PT ;  /* 0x000000ff0c00720c */ /* 0x000fe40003f26270 */
[----:B0-----:R-:W0:Y:S02]  /*0580*/  MUFU.RCP R14, R14 ;  /* 0x0000000e000e7308 */ /* 0x001e240000001000 */
[----:B0-----:R-:W-:Y:S01]  /*0590*/  VIADD R11, R14, 0xffffffe ;  /* 0x0ffffffe0e0b7836 */ /* 0x001fe20000000000 */
[----:B------:R-:W-:Y:S01]  /*05a0*/  IADD3 R14, PT, PT, RZ, -R10, RZ ;  /* 0x8000000aff0e7210 */ /* 0x000fe20007ffe0ff */
[----:B------:R-:W-:-:S04]  /*05b0*/  IMAD.MOV.U32 R10, RZ, RZ, RZ ;  /* 0x000000ffff0a7224 */ /* 0x000fc800078e00ff */
[----:B------:R-:W0:Y:S02]  /*05c0*/  F2I.FTZ.U32.TRUNC.NTZ R11, R11 ;  /* 0x0000000b000b7305 */ /* 0x000e24000021f000 */
[----:B0-----:R-:W-:-:S04]  /*05d0*/  IMAD.MOV R16, RZ, RZ, -R11 ;  /* 0x000000ffff107224 */ /* 0x001fc800078e0a0b */
[----:B------:R-:W-:Y:S01]  /*05e0*/  IMAD R15, R16, R13, RZ ;  /* 0x0000000d100f7224 */ /* 0x000fe200078e02ff */
[----:B------:R-:W-:-:S03]  /*05f0*/  IABS R16, R12 ;  /* 0x0000000c00107213 */ /* 0x000fc60000000000 */
[----:B------:R-:W-:-:S04]  /*0600*/  IMAD.HI.U32 R10, R11, R15, R10 ;  /* 0x0000000f0b0a7227 */ /* 0x000fc800078e000a */
[----:B------:R-:W-:-:S04]  /*0610*/  IMAD.MOV.U32 R11, RZ, RZ, R16 ;  /* 0x000000ffff0b7224 */ /* 0x000fc800078e0010 */
[----:B------:R-:W-:-:S04]  /*0620*/  IMAD.HI.U32 R10, R10, R11, RZ ;  /* 0x0000000b0a0a7227 */ /* 0x000fc800078e00ff */
[----:B------:R-:W-:Y:S01]  /*0630*/  IMAD R10, R10, R14, R11 ;  /* 0x0000000e0a0a7224 */ /* 0x000fe200078e020b */
[----:B------:R-:W-:-:S04]  /*0640*/  LOP3.LUT R11, R7, 0x1, RZ, 0xc0, !PT ;  /* 0x00000001070b7812 */ /* 0x000fc800078ec0ff */
[----:B------:R-:W-:Y:S02]  /*0650*/  ISETP.GT.U32.AND P0, PT, R13, R10, PT ;  /* 0x0000000a0d00720c */ /* 0x000fe40003f04070 */
[----:B------:R-:W-:Y:S02]  /*0660*/  ISETP.NE.U32.AND P3, PT, R11, 0x1, PT ;  /* 0x000000010b00780c */ /* 0x000fe40003f65070 */
[----:B------:R-:W-:-:S09]  /*0670*/  SHF.R.U32.HI R11, RZ, 0x1, R7 ;  /* 0x00000001ff0b7819 */ /* 0x000fd20000011607 */
[----:B------:R-:W-:-:S04]  /*0680*/  @!P0 IADD3 R10, PT, PT, R10, -R13, RZ ;  /* 0x8000000d0a0a8210 */ /* 0x000fc80007ffe0ff */
[----:B------:R-:W-:-:S13]  /*0690*/  ISETP.GT.U32.AND P0, PT, R13, R10, PT ;  /* 0x0000000a0d00720c */ /* 0x000fda0003f04070 */
[----:B------:R-:W-:Y:S01]  /*06a0*/  @!P0 IMAD.IADD R10, R10, 0x1, -R13 ;  /* 0x000000010a0a8824 */ /* 0x000fe200078e0a0d */
[----:B------:R-:W-:-:S03]  /*06b0*/  ISETP.GT.U32.AND P0, PT, R7, 0x1, PT ;  /* 0x000000010700780c */ /* 0x000fc60003f04070 */
[----:B------:R-:W-:Y:S01]  /*06c0*/  @!P1 IMAD.MOV R10, RZ, RZ, -R10 ;  /* 0x000000ffff0a9224 */ /* 0x000fe200078e0a0a */
[----:B------:R-:W-:Y:S01]  /*06d0*/  @!P2 LOP3.LUT R10, RZ, R3, RZ, 0x33, !PT ;  /* 0x00000003ff0aa212 */ /* 0x000fe200078e33ff */
[----:B------:R-:W-:Y:S08]  /*06e0*/  @P3 BRA `(.L_x_4) ;  /* 0x00000000006c3947 */ /* 0x000ff00003800000 */
[-C--:B------:R-:W-:Y:S01]  /*06f0*/  IABS R13, R3.reuse ;  /* 0x00000003000d7213 */ /* 0x080fe20000000000 */
[----:B------:R-:W-:Y:S01]  /*0700*/  IMAD R9, R9, R6, RZ ;  /* 0x0000000609097224 */ /* 0x000fe200078e02ff */
[----:B------:R-:W-:Y:S02]  /*0710*/  IABS R16, R3 ;  /* 0x0000000300107213 */ /* 0x000fe40000000000 */
[----:B------:R-:W0:Y:S01]  /*0720*/  I2F.RP R12, R13 ;  /* 0x0000000d000c7306 */ /* 0x000e220000209400 */
[----:B------:R-:W-:-:S05]  /*0730*/  IMAD R9, R8, R9, R3 ;  /* 0x0000000908097224 */ /* 0x000fca00078e0203 */
[----:B------:R-:W-:Y:S02]  /*0740*/  ISETP.GE.AND P3, PT, R9, RZ, PT ;  /* 0x000000ff0900720c */ /* 0x000fe40003f66270 */
[----:B0-----:R-:W0:Y:S02]  /*0750*/  MUFU.RCP R12, R12 ;  /* 0x0000000c000c7308 */ /* 0x001e240000001000 */
[----:B0-----:R-:W-:Y:S02]  /*0760*/  IADD3 R7, PT, PT, R12, 0xffffffe, RZ ;  /* 0x0ffffffe0c077810 */ /* 0x001fe40007ffe0ff */
[----:B------:R-:W-:-:S04]  /*0770*/  IADD3 R12, PT, PT, RZ, -R16, RZ ;  /* 0x80000010ff0c7210 */ /* 0x000fc80007ffe0ff */
[----:B------:R-:W0:Y:S02]  /*0780*/  F2I.FTZ.U32.TRUNC.NTZ R7, R7 ;  /* 0x0000000700077305 */ /* 0x000e24000021f000 */
[----:B0-----:R-:W-:-:S04]  /*0790*/  IMAD.MOV R14, RZ, RZ, -R7 ;  /* 0x000000ffff0e7224 */ /* 0x001fc800078e0a07 */
[----:B------:R-:W-:Y:S01]  /*07a0*/  IMAD.MOV.U32 R6, RZ, RZ, R14 ;  /* 0x000000ffff067224 */ /* 0x000fe200078e000e */
[----:B------:R-:W-:-:S03]  /*07b0*/  IABS R14, R9 ;  /* 0x00000009000e7213 */ /* 0x000fc60000000000 */
[----:B------:R-:W-:Y:S02]  /*07c0*/  IMAD R15, R6, R13, RZ ;  /* 0x0000000d060f7224 */ /* 0x000fe400078e02ff */
[----:B------:R-:W-:-:S04]  /*07d0*/  IMAD.MOV.U32 R6, RZ, RZ, RZ ;  /* 0x000000ffff067224 */ /* 0x000fc800078e00ff */
[----:B------:R-:W-:-:S04]  /*07e0*/  IMAD.HI.U32 R6, R7, R15, R6 ;  /* 0x0000000f07067227 */ /* 0x000fc800078e0006 */
[----:B------:R-:W-:-:S04]  /*07f0*/  IMAD.MOV.U32 R7, RZ, RZ, R14 ;  /* 0x000000ffff077224 */ /* 0x000fc800078e000e */
[----:B------:R-:W-:-:S04]  /*0800*/  IMAD.HI.U32 R6, R6, R7, RZ ;  /* 0x0000000706067227 */ /* 0x000fc800078e00ff */
[----:B------:R-:W-:-:S05]  /*0810*/  IMAD R6, R6, R12, R7 ;  /* 0x0000000c06067224 */ /* 0x000fca00078e0207 */
[----:B------:R-:W-:-:S13]  /*0820*/  ISETP.GT.U32.AND P1, PT, R13, R6, PT ;  /* 0x000000060d00720c */ /* 0x000fda0003f24070 */
[----:B------:R-:W-:Y:S02]  /*0830*/  @!P1 IADD3 R6, PT, PT, R6, -R13, RZ ;  /* 0x8000000d06069210 */ /* 0x000fe40007ffe0ff */
[----:B------:R-:W-:Y:S02]  /*0840*/  ISETP.NE.AND P1, PT, R3, RZ, PT ;  /* 0x000000ff0300720c */ /* 0x000fe40003f25270 */
[----:B------:R-:W-:-:S13]  /*0850*/  ISETP.GT.U32.AND P2, PT, R13, R6, PT ;  /* 0x000000060d00720c */ /* 0x000fda0003f44070 */
[----:B------:R-:W-:-:S04]  /*0860*/  @!P2 IMAD.IADD R6, R6, 0x1, -R13 ;  /* 0x000000010606a824 */ /* 0x000fc800078e0a0d */
[----:B------:R-:W-:Y:S01]  /*0870*/  @!P3 IMAD.MOV R6, RZ, RZ, -R6 ;  /* 0x000000ffff06b224 */ /* 0x000fe200078e0a06 */
[----:B------:R-:W-:-:S04]  /*0880*/  @!P1 LOP3.LUT R6, RZ, R3, RZ, 0x33, !PT ;  /* 0x00000003ff069212 */ /* 0x000fc800078e33ff */
[----:B------:R-:W-:-:S07]  /*0890*/  MOV R9, R6 ;  /* 0x0000000600097202 */ /* 0x000fce0000000f00 */
.L_x_4:
[----:B------:R-:W-:Y:S05]  /*08a0*/  BSYNC.RECONVERGENT B2 ;  /* 0x0000000000027941 */ /* 0x000fea0003800200 */
.L_x_3:
[----:B------:R-:W-:Y:S02]  /*08b0*/  IMAD.MOV.U32 R7, RZ, RZ, R11 ;  /* 0x000000ffff077224 */ /* 0x000fe400078e000b */
[----:B------:R-:W-:Y:S01]  /*08c0*/  IMAD.MOV.U32 R6, RZ, RZ, R10 ;  /* 0x000000ffff067224 */ /* 0x000fe200078e000a */
[----:B------:R-:W-:Y:S06]  /*08d0*/  @P0 BRA `(.L_x_5) ;  /* 0xfffffffc00080947 */ /* 0x000fec000383ffff */
[----:B------:R-:W-:Y:S05]  /*08e0*/  BSYNC.RECONVERGENT B1 ;  /* 0x0000000000017941 */ /* 0x000fea0003800200 */
.L_x_2:
[----:B------:R-:W-:Y:S05]  /*08f0*/  BSYNC.RECONVERGENT B0 ;  /* 0x0000000000007941 */ /* 0x000fea0003800200 */
.L_x_0:
[----:B0-----:R-:W0:Y:S01]  /*0900*/  LDC.64 R6, c[0x0][0x380] ;  /* 0x0000e000ff067b82 */ /* 0x001e220000000a00 */
[----:B------:R-:W1:Y:S02]  /*0910*/  LDCU UR6, c[0x0][0x38c] ;  /* 0x00007180ff0677ac */ /* 0x000e640008000800 */
[----:B-1----:R-:W-:-:S04]  /*0920*/  IMAD R5, R4, UR6, R5 ;  /* 0x0000000604057c24 */ /* 0x002fc8000f8e0205 */
[----:B0-----:R-:W-:-:S04]  /*0930*/  IMAD.WIDE R6, R5, 0x4, R6 ;  /* 0x0000000405067825 */ /* 0x001fc800078e0206 */
[----:B------:R-:W-:Y:S02]  /*0940*/  IMAD.WIDE R4, R0, 0x4, R6 ;  /* 0x0000000400047825 */ /* 0x000fe400078e0206 */
[----:B------:R-:W2:Y:S04]  /*0950*/  LDG.E R0, desc[UR4][R6.64] ;  /* 0x0000000406007981 */ /* 0x000ea8000c1e1900 */
[----:B------:R-:W3:Y:S01]  /*0960*/  LDG.E R10, desc[UR4][R4.64] ;  /* 0x00000004040a7981 */ /* 0x000ee2000c1e1900 */
[----:B-----5:R-:W-:-:S04]  /*0970*/  IABS R8, R3 ;  /* 0x0000000300087213 */ /* 0x020fc80000000000 */
[----:B------:R-:W0:Y:S08]  /*0980*/  I2F.RP R12, R8 ;  /* 0x00000008000c7306 */ /* 0x000e300000209400 */
[----:B0-----:R-:W0:Y:S02]  /*0990*/  MUFU.RCP R12, R12 ;  /* 0x0000000c000c7308 */ /* 0x001e240000001000 */
[----:B0-----:R-:W-:-:S06]  /*09a0*/  IADD3 R11, PT, PT, R12, 0xffffffe, RZ ;  /* 0x0ffffffe0c0b7810 */ /* 0x001fcc0007ffe0ff */
[----:B------:R-:W0:Y:S01]  /*09b0*/  F2I.FTZ.U32.TRUNC.NTZ R11, R11 ;  /* 0x0000000b000b7305 */ /* 0x000e22000021f000 */
[----:B------:R-:W-:-:S05]  /*09c0*/  IABS R13, R3 ;  /* 0x00000003000d7213 */ /* 0x000fca0000000000 */
[----:B------:R-:W-:Y:S02]  /*09d0*/  IMAD.MOV R14, RZ, RZ, -R13 ;  /* 0x000000ffff0e7224 */ /* 0x000fe400078e0a0d */
[----:B---3--:R-:W-:-:S04]  /*09e0*/  IMAD R10, R10, R9, RZ ;  /* 0x000000090a0a7224 */ /* 0x008fc800078e02ff */
[----:B------:R-:W-:-:S04]  /*09f0*/  IMAD.MOV R9, RZ, RZ, -R10 ;  /* 0x000000ffff097224 */ /* 0x000fc800078e0a0a */
[----:B------:R-:W-:-:S04]  /*0a00*/  IMAD R2, R9, R2, RZ ;  /* 0x0000000209027224 */ /* 0x000fc800078e02ff */
[----:B------:R-:W-:Y:S02]  /*0a10*/  IMAD R10, R3, R2, R10 ;  /* 0x00000002030a7224 */ /* 0x000fe400078e020a */
[----:B0-----:R-:W-:-:S03]  /*0a20*/  IMAD.MOV R9, RZ, RZ, -R11 ;  /* 0x000000ffff097224 */ /* 0x001fc600078e0a0b */
[----:B------:R-:W-:Y:S01]  /*0a30*/  IADD3 R2, PT, PT, R10, R3, RZ ;  /* 0x000000030a027210 */ /* 0x000fe20007ffe0ff */
[----:B------:R-:W-:Y:S02]  /*0a40*/  IMAD R9, R9, R8, RZ ;  /* 0x0000000809097224 */ /* 0x000fe400078e02ff */
[----:B------:R-:W-:Y:S01]  /*0a50*/  IMAD.MOV.U32 R10, RZ, RZ, RZ ;  /* 0x000000ffff0a7224 */ /* 0x000fe200078e00ff */
[----:B------:R-:W-:-:S03]  /*0a60*/  IABS R12, R2 ;  /* 0x00000002000c7213 */ /* 0x000fc60000000000 */
[----:B------:R-:W-:Y:S01]  /*0a70*/  IMAD.HI.U32 R10, R11, R9, R10 ;  /* 0x000000090b0a7227 */ /* 0x000fe200078e000a */
[----:B------:R-:W-:-:S05]  /*0a80*/  MOV R11, R12 ;  /* 0x0000000c000b7202 */ /* 0x000fca0000000f00 */
[----:B------:R-:W-:-:S04]  /*0a90*/  IMAD.HI.U32 R9, R10, R11, RZ ;  /* 0x0000000b0a097227 */ /* 0x000fc800078e00ff */
[----:B------:R-:W-:-:S05]  /*0aa0*/  IMAD R9, R9, R14, R11 ;  /* 0x0000000e09097224 */ /* 0x000fca00078e020b */
[----:B------:R-:W-:Y:S02]  /*0ab0*/  ISETP.GT.U32.AND P0, PT, R8, R9, PT ;  /* 0x000000090800720c */ /* 0x000fe40003f04070 */
[----:B------:R-:W-:-:S11]  /*0ac0*/  ISETP.GE.AND P1, PT, R2, RZ, PT ;  /* 0x000000ff0200720c */ /* 0x000fd60003f26270 */
[----:B------:R-:W-:-:S05]  /*0ad0*/  @!P0 IMAD.IADD R9, R9, 0x1, -R8 ;  /* 0x0000000109098824 */ /* 0x000fca00078e0a08 */
[----:B------:R-:W-:Y:S02]  /*0ae0*/  ISETP.GT.U32.AND P0, PT, R8, R9, PT ;  /* 0x000000090800720c */ /* 0x000fe40003f04070 */
[----:B------:R-:W-:-:S11]  /*0af0*/  LOP3.LUT R12, RZ, R3, RZ, 0x33, !PT ;  /* 0x00000003ff0c7212 */ /* 0x000fd600078e33ff */
[----:B------:R-:W-:Y:S01]  /*0b00*/  @!P0 IMAD.IADD R9, R9, 0x1, -R8 ;  /* 0x0000000109098824 */ /* 0x000fe200078e0a08 */
[----:B------:R-:W-:-:S04]  /*0b10*/  ISETP.NE.AND P0, PT, R3, RZ, PT ;  /* 0x000000ff0300720c */ /* 0x000fc80003f05270 */
[----:B------:R-:W-:-:S04]  /*0b20*/  @!P1 IADD3 R9, PT, PT, -R9, RZ, RZ ;  /* 0x000000ff09099210 */ /* 0x000fc80007ffe1ff */
[----:B------:R-:W-:-:S05]  /*0b30*/  SEL R13, R12, R9, !P0 ;  /* 0x000000090c0d7207 */ /* 0x000fca0004000000 */
[----:B--2---:R-:W-:-:S05]  /*0b40*/  IMAD.IADD R11, R0, 0x1, R13 ;  /* 0x00000001000b7824 */ /* 0x004fca00078e020d */
[----:B------:R-:W-:-:S05]  /*0b50*/  IABS R9, R11 ;  /* 0x0000000b00097213 */ /* 0x000fca0000000000 */
[----:B------:R-:W-:-:S04]  /*0b60*/  IMAD.HI.U32 R10, R10, R9, RZ ;  /* 0x000000090a0a7227 */ /* 0x000fc800078e00ff */
[----:B------:R-:W-:-:S05]  /*0b70*/  IMAD R9, R10, R14, R9 ;  /* 0x0000000e0a097224 */ /* 0x000fca00078e0209 */
[----:B------:R-:W-:Y:S01]  /*0b80*/  ISETP.GT.U32.AND P1, PT, R8, R9, PT ;  /* 0x000000090800720c */ /* 0x000fe20003f24070 */
[----:B------:R-:W0:Y:S01]  /*0b90*/  LDC.64 R2, c[0x0][0x398] ;  /* 0x0000e600ff027b82 */ /* 0x000e220000000a00 */
[----:B------:R-:W-:-:S11]  /*0ba0*/  ISETP.GE.AND P2, PT, R11, RZ, PT ;  /* 0x000000ff0b00720c */ /* 0x000fd60003f46270 */
[----:B------:R-:W-:-:S05]  /*0bb0*/  @!P1 IMAD.IADD R9, R9, 0x1, -R8 ;  /* 0x0000000109099824 */ /* 0x000fca00078e0a08 */
[----:B------:R-:W-:-:S13]  /*0bc0*/  ISETP.GT.U32.AND P1, PT, R8, R9, PT ;  /* 0x000000090800720c */ /* 0x000fda0003f24070 */
[----:B------:R-:W-:-:S05]  /*0bd0*/  @!P1 IADD3 R9, PT, PT, R9, -R8, RZ ;  /* 0x8000000809099210 */ /* 0x000fca0007ffe0ff */
[----:B------:R-:W-:-:S05]  /*0be0*/  @!P2 IMAD.MOV R9, RZ, RZ, -R9 ;  /* 0x000000ffff09a224 */ /* 0x000fca00078e0a09 */
[----:B------:R-:W-:-:S05]  /*0bf0*/  SEL R11, R12, R9, !P0 ;  /* 0x000000090c0b7207 */ /* 0x000fca0004000000 */
[----:B------:R1:W-:Y:S04]  /*0c00*/  STG.E desc[UR4][R6.64], R11 ;  /* 0x0000000b06007986 */ /* 0x0003e8000c101904 */
[----:B0-----:R-:W2:Y:S02]  /*0c10*/  LDG.E R3, desc[UR4][R2.64] ;  /* 0x0000000402037981 */ /* 0x001ea4000c1e1900 */
[----:B--2---:R-:W-:-:S04]  /*0c20*/  IABS R12, R3 ;  /* 0x00000003000c7213 */ /* 0x004fc80000000000 */
[----:B------:R-:W0:Y:S08]  /*0c30*/  I2F.RP R10, R12 ;  /* 0x0000000c000a7306 */ /* 0x000e300000209400 */
[----:B0-----:R-:W0:Y:S02]  /*0c40*/  MUFU.RCP R10, R10 ;  /* 0x0000000a000a7308 */ /* 0x001e240000001000 */
[----:B0-----:R-:W-:-:S06]  /*0c50*/  VIADD R8, R10, 0xffffffe ;  /* 0x0ffffffe0a087836 */ /* 0x001fcc0000000000 */
[----:B------:R0:W2:Y:S01]  /*0c60*/  F2I.FTZ.U32.TRUNC.NTZ R9, R8 ;  /* 0x0000000800097305 */ /* 0x0000a2000021f000 */
[----:B------:R-:W-:Y:S02]  /*0c70*/  IADD3 R0, PT, PT, R3, R0, -R13 ;  /* 0x0000000003007210 */ /* 0x000fe40007ffe80d */
[----:B-1----:R-:W-:Y:S01]  /*0c80*/  IABS R6, R3 ;  /* 0x0000000300067213 */ /* 0x002fe20000000000 */
[----:B0-----:R-:W-:Y:S01]  /*0c90*/  IMAD.MOV.U32 R8, RZ, RZ, RZ ;  /* 0x000000ffff087224 */ /* 0x001fe200078e00ff */
[----:B--2---:R-:W-:-:S05]  /*0ca0*/  IADD3 R15, PT, PT, RZ, -R9, RZ ;  /* 0x80000009ff0f7210 */ /* 0x004fca0007ffe0ff */
[----:B------:R-:W-:Y:S01]  /*0cb0*/  IMAD R7, R15, R12, RZ ;  /* 0x0000000c0f077224 */ /* 0x000fe200078e02ff */
[----:B------:R-:W-:-:S03]  /*0cc0*/  IABS R2, R0 ;  /* 0x0000000000027213 */ /* 0x000fc60000000000 */
[----:B------:R-:W-:-:S04]  /*0cd0*/  IMAD.HI.U32 R9, R9, R7, R8 ;  /* 0x0000000709097227 */ /* 0x000fc800078e0008 */
[----:B------:R-:W-:Y:S02]  /*0ce0*/  IMAD.MOV R6, RZ, RZ, -R6 ;  /* 0x000000ffff067224 */ /* 0x000fe400078e0a06 */
[----:B------:R-:W-:-:S04]  /*0cf0*/  IMAD.HI.U32 R9, R9, R2, RZ ;  /* 0x0000000209097227 */ /* 0x000fc800078e00ff */
[----:B------:R-:W-:-:S05]  /*0d00*/  IMAD R9, R9, R6, R2 ;  /* 0x0000000609097224 */ /* 0x000fca00078e0202 */
[----:B------:R-:W-:Y:S02]  /*0d10*/  ISETP.GT.U32.AND P0, PT, R12, R9, PT ;  /* 0x000000090c00720c */ /* 0x000fe40003f04070 */
[----:B------:R-:W-:-:S11]  /*0d20*/  ISETP.GE.AND P2, PT, R0, RZ, PT ;  /* 0x000000ff0000720c */ /* 0x000fd60003f46270 */
[----:B------:R-:W-:-:S04]  /*0d30*/  @!P0 IADD3 R9, PT, PT, R9, -R12, RZ ;  /* 0x8000000c09098210 */ /* 0x000fc80007ffe0ff */
[----:B------:R-:W-:Y:S02]  /*0d40*/  ISETP.GT.U32.AND P1, PT, R12, R9, PT ;  /* 0x000000090c00720c */ /* 0x000fe40003f24070 */
[----:B------:R-:W-:-:S11]  /*0d50*/  ISETP.NE.AND P0, PT, R3, RZ, PT ;  /* 0x000000ff0300720c */ /* 0x000fd60003f05270 */
[----:B------:R-:W-:-:S05]  /*0d60*/  @!P1 IMAD.IADD R9, R9, 0x1, -R12 ;  /* 0x0000000109099824 */ /* 0x000fca00078e0a0c */
[----:B------:R-:W-:Y:S02]  /*0d70*/  @!P2 IADD3 R9, PT, PT, -R9, RZ, RZ ;  /* 0x000000ff0909a210 */ /* 0x000fe40007ffe1ff */
[----:B------:R-:W-:-:S05]  /*0d80*/  @!P0 LOP3.LUT R9, RZ, R3, RZ, 0x33, !PT ;  /* 0x00000003ff098212 */ /* 0x000fca00078e33ff */
[----:B------:R-:W-:Y:S01]  /*0d90*/  STG.E desc[UR4][R4.64], R9 ;  /* 0x0000000904007986 */ /* 0x000fe2000c101904 */
[----:B------:R-:W-:Y:S05]  /*0da0*/  EXIT ;  /* 0x000000000000794d */ /* 0x000fea0003800000 */
.L_x_6:
[----:B------:R-:W-:-:S00]  /*0db0*/  BRA `(.L_x_6) ;  /* 0xfffffffc00fc7947 */ /* 0x000fc0000383ffff */
[----:B------:R-:W-:-:S00]  /*0dc0*/  NOP ;  /* 0x0000000000007918 */ /* 0x000fc00000000000 */
        /* <DEDUP_REMOVED lines=11> */
.L_x_32:


//--------------------- .text._Z25pointwise_multiply_kernelPiS_ii --------------------------
	.section	.text._Z25pointwise_multiply_kernelPiS_ii,"ax",@progbits
	.align	128
        .global         _Z25pointwise_multiply_kernelPiS_ii
        .type           _Z25pointwise_multiply_kernelPiS_ii,@function
        .size           _Z25pointwise_multiply_kernelPiS_ii,(.L_x_29 - _Z25pointwise_multiply_kernelPiS_ii)
        .other          _Z25pointwise_multiply_kernelPiS_ii,@"STO_CUDA_ENTRY STV_DEFAULT"
_Z25pointwise_multiply_kernelPiS_ii:
.text._Z25pointwise_multiply_kernelPiS_ii:
[----:B------:R-:W-:Y:S01]  /*0000*/  LDC R1, c[0x0][0x37c] ;  /* 0x0000df00ff017b82 */ /* 0x000fe20000000800 */
[----:B------:R-:W0:Y:S07]  /*0010*/  S2R R0, SR_TID.X ;  /* 0x0000000000007919 */ /* 0x000e2e0000002100 */
[----:B------:R-:W0:Y:S01]  /*0020*/  S2UR UR4, SR_CTAID.X ;  /* 0x00000000000479c3 */ /* 0x000e220000002500 */
[----:B------:R-:W1:Y:S07]  /*0030*/  LDCU UR5, c[0x0][0x390] ;  /* 0x00007200ff0577ac */ /* 0x000e6e0008000800 */
[----:B------:R-:W0:Y:S02]  /*0040*/  LDC R5, c[0x0][0x360] ;  /* 0x0000d800ff057b82 */ /* 0x000e240000000800 */
[----:B0-----:R-:W-:-:S05]  /*0050*/  IMAD R5, R5, UR4, R0 ;  /* 0x0000000405057c24 */ /* 0x001fca000f8e0200 */
[----:B-1----:R-:W-:-:S13]  /*0060*/  ISETP.GE.AND P0, PT, R5, UR5, PT ;  /* 0x0000000505007c0c */ /* 0x002fda000bf06270 */
[----:B------:R-:W-:Y:S05]  /*0070*/  @P0 EXIT ;  /* 0x000000000000094d */ /* 0x000fea0003800000 */
[----:B------:R-:W0:Y:S01]  /*0080*/  LDC.64 R6, c[0x0][0x388] ;  /* 0x0000e200ff067b82 */ /* 0x000e220000000a00 */
[----:B------:R-:W1:Y:S01]  /*0090*/  LDCU.64 UR6, c[0x0][0x358] ;  /* 0x00006b00ff0677ac */ /* 0x000e620008000a00 */
[----:B------:R-:W2:Y:S06]  /*00a0*/  LDCU UR9, c[0x0][0x394] ;  /* 0x00007280ff0977ac */ /* 0x000eac0008000800 */
[----:B------:R-:W3:Y:S01]  /*00b0*/  LDC.64 R2, c[0x0][0x380] ;  /* 0x0000e000ff027b82 */ /* 0x000ee20000000a00 */
[----:B0-----:R-:W-:-:S04]  /*00c0*/  IMAD.WIDE R6, R5, 0x4, R6 ;  /* 0x0000000405067825 */ /* 0x001fc800078e0206 */
[----:B---3--:R-:W-:Y:S02]  /*00d0*/  IMAD.WIDE R2, R5, 0x4, R2 ;  /* 0x0000000405027825 */ /* 0x008fe400078e0202 */
[----:B-1----:R-:W3:Y:S04]  /*00e0*/  LDG.E R5, desc[UR6][R6.64] ;  /* 0x0000000606057981 */ /* 0x002ee8000c1e1900 */
[----:B------:R-:W3:Y:S01]  /*00f0*/  LDG.E R4, desc[UR6][R2.64] ;  /* 0x0000000602047981 */ /* 0x000ee2000c1e1900 */
[----:B--2---:R-:W-:Y:S01]  /*0100*/  USHF.R.S32.HI UR8, URZ, 0x1f, UR9 ;  /* 0x0000001fff087899 */ /* 0x004fe20008011409 */
[----:B------:R-:W-:Y:S01]  /*0110*/  BSSY.RECONVERGENT B0, `(.L_x_7) ;  /* 0x000001a000007945 */ /* 0x000fe20003800200 */
[----:B---3--:R-:W-:-:S05]  /*0120*/  IMAD.WIDE R4, R5, R4, RZ ;  /* 0x0000000405047225 */ /* 0x008fca00078e02ff */
[----:B------:R-:W-:-:S04]  /*0130*/  LOP3.LUT R0, R5, UR8, RZ, 0xfc, !PT ;  /* 0x0000000805007c12 */ /* 0x000fc8000f8efcff */
[----:B------:R-:W-:-:S13]  /*0140*/  ISETP.NE.U32.AND P0, PT, R0, RZ, PT ;  /* 0x000000ff0000720c */ /* 0x000fda0003f05070 */
[----:B------:R-:W-:Y:S05]  /*0150*/  @P0 BRA `(.L_x_8) ;  /* 0x0000000000480947 */ /* 0x000fea0003800000 */
[----:B------:R-:W0:Y:S01]  /*0160*/  I2F.U32.RP R0, UR9 ;  /* 0x0000000900007d06 */ /* 0x000e220008209000 */
[----:B------:R-:W-:-:S07]  /*0170*/  ISETP.NE.U32.AND P1, PT, RZ, UR9, PT ;  /* 0x00000009ff007c0c */ /* 0x000fce000bf25070 */
[----:B0-----:R-:W0:Y:S02]  /*0180*/  MUFU.RCP R0, R0 ;  /* 0x0000000000007308 */ /* 0x001e240000001000 */
[----:B0-----:R-:W-:-:S06]  /*0190*/  VIADD R6, R0, 0xffffffe ;  /* 0x0ffffffe00067836 */ /* 0x001fcc0000000000 */
[----:B------:R0:W1:Y:S02]  /*01a0*/  F2I.FTZ.U32.TRUNC.NTZ R7, R6 ;  /* 0x0000000600077305 */ /* 0x000064000021f000 */
[----:B0-----:R-:W-:Y:S02]  /*01b0*/  HFMA2 R6, -RZ, RZ, 0, 0 ;  /* 0x00000000ff067431 */ /* 0x001fe400000001ff */
[----:B-1----:R-:W-:-:S04]  /*01c0*/  IMAD.MOV R5, RZ, RZ, -R7 ;  /* 0x000000ffff057224 */ /* 0x002fc800078e0a07 */
[----:B------:R-:W-:-:S04]  /*01d0*/  IMAD R5, R5, UR9, RZ ;  /* 0x0000000905057c24 */ /* 0x000fc8000f8e02ff */
[----:B------:R-:W-:-:S06]  /*01e0*/  IMAD.HI.U32 R7, R7, R5, R6 ;  /* 0x0000000507077227 */ /* 0x000fcc00078e0006 */
[----:B------:R-:W-:-:S04]  /*01f0*/  IMAD.HI.U32 R7, R7, R4, RZ ;  /* 0x0000000407077227 */ /* 0x000fc800078e00ff */
[----:B------:R-:W-:-:S04]  /*0200*/  IMAD.MOV R7, RZ, RZ, -R7 ;  /* 0x000000ffff077224 */ /* 0x000fc800078e0a07 */
[----:B------:R-:W-:-:S05]  /*0210*/  IMAD R4, R7, UR9, R4 ;  /* 0x0000000907047c24 */ /* 0x000fca000f8e0204 */
[----:B------:R-:W-:-:S13]  /*0220*/  ISETP.GE.U32.AND P0, PT, R4, UR9, PT ;  /* 0x0000000904007c0c */ /* 0x000fda000bf06070 */
[----:B------:R-:W-:-:S04]  /*0230*/  @P0 IADD3 R4, PT, PT, R4, -UR9, RZ ;  /* 0x8000000904040c10 */ /* 0x000fc8000fffe0ff */
[----:B------:R-:W-:-:S13]  /*0240*/  ISETP.GE.U32.AND P0, PT, R4, UR9, PT ;  /* 0x0000000904007c0c */ /* 0x000fda000bf06070 */
[----:B------:R-:W-:Y:S01]  /*0250*/  @P0 VIADD R4, R4, -UR9 ;  /* 0x8000000904040c36 */ /* 0x000fe20008000000 */
[----:B------:R-:W-:Y:S01]  /*0260*/  @!P1 LOP3.LUT R4, RZ, UR9, RZ, 0x33, !PT ;  /* 0x00000009ff049c12 */ /* 0x000fe2000f8e33ff */
[----:B------:R-:W-:Y:S06]  /*0270*/  BRA `(.L_x_9) ;  /* 0x00000000000c7947 */ /* 0x000fec0003800000 */
.L_x_8:
[----:B------:R-:W-:-:S07]  /*0280*/  MOV R0, 0x2a0 ;  /* 0x000002a000007802 */ /* 0x000fce0000000f00 */
[----:B------:R-:W-:Y:S05]  /*0290*/  CALL.REL.NOINC `($__internal_0_$__cuda_sm20_rem_s64) ;  /* 0x0000000000107944 */ /* 0x000fea0003c00000 */
[----:B------:R-:W-:-:S07]  /*02a0*/  MOV R4, R6 ;  /* 0x0000000600047202 */ /* 0x000fce0000000f00 */
.L_x_9:
[----:B------:R-:W-:Y:S05]  /*02b0*/  BSYNC.RECONVERGENT B0 ;  /* 0x0000000000007941 */ /* 0x000fea0003800200 */
.L_x_7:
[----:B------:R-:W-:Y:S01]  /*02c0*/  STG.E desc[UR6][R2.64], R4 ;  /* 0x0000000402007986 */ /* 0x000fe2000c101906 */
[----:B------:R-:W-:Y:S05]  /*02d0*/  EXIT ;  /* 0x000000000000794d */ /* 0x000fea0003800000 */
        .weak           $__internal_0_$__cuda_sm20_rem_s64
        .type           $__internal_0_$__cuda_sm20_rem_s64,@function
        .size           $__internal_0_$__cuda_sm20_rem_s64,(.L_x_29 - $__internal_0_$__cuda_sm20_rem_s64)
$__internal_0_$__cuda_sm20_rem_s64:
[----:B------:R-:W0:Y:S01]  /*02e0*/  LDCU UR10, c[0x0][0x394] ;  /* 0x00007280ff0a77ac */ /* 0x000e220008000800 */
[----:B------:R-:W-:Y:S02]  /*02f0*/  UISETP.GE.AND UP0, UPT, UR8, URZ, UPT ;  /* 0x000000ff0800728c */ /* 0x000fe4000bf06270 */
[----:B0-----:R-:W-:-:S04]  /*0300*/  UIADD3 UR4, UP1, UPT, URZ, -UR10, URZ ;  /* 0x8000000aff047290 */ /* 0x001fc8000ff3e0ff */
[----:B------:R-:W-:Y:S02]  /*0310*/  UIADD3.X UR5, UPT, UPT, URZ, ~UR8, URZ, UP1, !UPT ;  /* 0x80000008ff057290 */ /* 0x000fe40008ffe4ff */
[----:B------:R-:W-:Y:S02]  /*0320*/  USEL UR4, UR4, UR10, !UP0 ;  /* 0x0000000a04047287 */ /* 0x000fe4000c000000 */
[----:B------:R-:W-:-:S09]  /*0330*/  USEL UR5, UR5, UR8, !UP0 ;  /* 0x0000000805057287 */ /* 0x000fd2000c000000 */
[----:B------:R-:W0:Y:S08]  /*0340*/  I2F.U64.RP R10, UR4 ;  /* 0x00000004000a7d12 */ /* 0x000e300008309000 */
[----:B0-----:R-:W0:Y:S02]  /*0350*/  MUFU.RCP R10, R10 ;  /* 0x0000000a000a7308 */ /* 0x001e240000001000 */
[----:B0-----:R-:W-:-:S06]  /*0360*/  VIADD R6, R10, 0x1ffffffe ;  /* 0x1ffffffe0a067836 */ /* 0x001fcc0000000000 */
[----:B------:R-:W0:Y:S02]  /*0370*/  F2I.U64.TRUNC R6, R6 ;  /* 0x0000000600067311 */ /* 0x000e24000020d800 */
[----:B0-----:R-:W-:-:S04]  /*0380*/  IMAD.WIDE.U32 R8, R6, UR4, RZ ;  /* 0x0000000406087c25 */ /* 0x001fc8000f8e00ff */
[----:B------:R-:W-:Y:S01]  /*0390*/  IMAD R9, R6, UR5, R9 ;  /* 0x0000000506097c24 */ /* 0x000fe2000f8e0209 */
[----:B------:R-:W-:-:S03]  /*03a0*/  IADD3 R11, P0, PT, RZ, -R8, RZ ;  /* 0x80000008ff0b7210 */ /* 0x000fc60007f1e0ff */
[----:B------:R-:W-:Y:S02]  /*03b0*/  IMAD R9, R7, UR4, R9 ;  /* 0x0000000407097c24 */ /* 0x000fe4000f8e0209 */
[----:B------:R-:W-:-:S03]  /*03c0*/  IMAD.HI.U32 R8, R6, R11, RZ ;  /* 0x0000000b06087227 */ /* 0x000fc600078e00ff */
[----:B------:R-:W-:Y:S01]  /*03d0*/  IADD3.X R13, PT, PT, RZ, ~R9, RZ, P0, !PT ;  /* 0x80000009ff0d7210 */ /* 0x000fe200007fe4ff */
[----:B------:R-:W-:-:S04]  /*03e0*/  IMAD.MOV.U32 R9, RZ, RZ, R6 ;  /* 0x000000ffff097224 */ /* 0x000fc800078e0006 */
[----:B------:R-:W-:-:S04]  /*03f0*/  IMAD.WIDE.U32 R8, P0, R6, R13, R8 ;  /* 0x0000000d06087225 */ /* 0x000fc80007800008 */
[C---:B------:R-:W-:Y:S02]  /*0400*/  IMAD R15, R7.reuse, R13, RZ ;  /* 0x0000000d070f7224 */ /* 0x040fe400078e02ff */
[----:B------:R-:W-:-:S04]  /*0410*/  IMAD.HI.U32 R8, P1, R7, R11, R8 ;  /* 0x0000000b07087227 */ /* 0x000fc80007820008 */
[----:B------:R-:W-:Y:S01]  /*0420*/  IMAD.HI.U32 R13, R7, R13, RZ ;  /* 0x0000000d070d7227 */ /* 0x000fe200078e00ff */
[----:B------:R-:W-:-:S04]  /*0430*/  IADD3 R9, P2, PT, R15, R8, RZ ;  /* 0x000000080f097210 */ /* 0x000fc80007f5e0ff */
[----:B------:R-:W-:Y:S01]  /*0440*/  IADD3.X R8, PT, PT, R13, R7, RZ, P0, !PT ;  /* 0x000000070d087210 */ /* 0x000fe200007fe4ff */
[C---:B------:R-:W-:Y:S01]  /*0450*/  IMAD.WIDE.U32 R6, R9.reuse, UR4, RZ ;  /* 0x0000000409067c25 */ /* 0x040fe2000f8e00ff */
[----:B------:R-:W-:Y:S02]  /*0460*/  IADD3 R13, P4, PT, RZ, -R4, RZ ;  /* 0x80000004ff0d7210 */ /* 0x000fe40007f9e0ff */
[----:B------:R-:W-:Y:S01]  /*0470*/  IADD3.X R11, PT, PT, RZ, RZ, R8, P2, P1 ;  /* 0x000000ffff0b7210 */ /* 0x000fe200017e2408 */
[----:B------:R-:W-:Y:S01]  /*0480*/  IMAD R8, R9, UR5, R7 ;  /* 0x0000000509087c24 */ /* 0x000fe2000f8e0207 */
[----:B------:R-:W-:Y:S02]  /*0490*/  IADD3 R7, P0, PT, RZ, -R6, RZ ;  /* 0x80000006ff077210 */ /* 0x000fe40007f1e0ff */
[----:B------:R-:W-:Y:S01]  /*04a0*/  ISETP.GE.AND P1, PT, R5, RZ, PT ;  /* 0x000000ff0500720c */ /* 0x000fe20003f26270 */
[----:B------:R-:W-:Y:S02]  /*04b0*/  IMAD R6, R11, UR4, R8 ;  /* 0x000000040b067c24 */ /* 0x000fe4000f8e0208 */
[----:B------:R-:W-:-:S04]  /*04c0*/  IMAD.HI.U32 R8, R9, R7, RZ ;  /* 0x0000000709087227 */ /* 0x000fc800078e00ff */
[----:B------:R-:W-:-:S04]  /*04d0*/  IMAD.X R6, RZ, RZ, ~R6, P0 ;  /* 0x000000ffff067224 */ /* 0x000fc800000e0e06 */
[----:B------:R-:W-:-:S04]  /*04e0*/  IMAD.WIDE.U32 R8, P0, R9, R6, R8 ;  /* 0x0000000609087225 */ /* 0x000fc80007800008 */
[C---:B------:R-:W-:Y:S02]  /*04f0*/  IMAD R10, R11.reuse, R6, RZ ;  /* 0x000000060b0a7224 */ /* 0x040fe400078e02ff */
[----:B------:R-:W-:Y:S01]  /*0500*/  IMAD.HI.U32 R7, P2, R11, R7, R8 ;  /* 0x000000070b077227 */ /* 0x000fe20007840008 */
[----:B------:R-:W-:Y:S02]  /*0510*/  IADD3.X R9, PT, PT, RZ, ~R5, RZ, P4, !PT ;  /* 0x80000005ff097210 */ /* 0x000fe400027fe4ff */
[----:B------:R-:W-:Y:S01]  /*0520*/  SEL R8, R13, R4, !P1 ;  /* 0x000000040d087207 */ /* 0x000fe20004800000 */
[----:B------:R-:W-:Y:S01]  /*0530*/  IMAD.HI.U32 R6, R11, R6, RZ ;  /* 0x000000060b067227 */ /* 0x000fe200078e00ff */
[----:B------:R-:W-:Y:S02]  /*0540*/  IADD3 R7, P3, PT, R10, R7, RZ ;  /* 0x000000070a077210 */ /* 0x000fe40007f7e0ff */
[----:B------:R-:W-:Y:S01]  /*0550*/  SEL R10, R9, R5, !P1 ;  /* 0x00000005090a7207 */ /* 0x000fe20004800000 */
[----:B------:R-:W-:-:S02]  /*0560*/  HFMA2 R5, -RZ, RZ, 0, 0 ;  /* 0x00000000ff057431 */ /* 0x000fc400000001ff */
[----:B------:R-:W-:Y:S02]  /*0570*/  IMAD.X R11, R6, 0x1, R11, P0 ;  /* 0x00000001060b7824 */ /* 0x000fe400000e060b */
[----:B------:R-:W-:-:S03]  /*0580*/  IMAD.HI.U32 R4, R7, R8, RZ ;  /* 0x0000000807047227 */ /* 0x000fc600078e00ff */
[----:B------:R-:W-:Y:S01]  /*0590*/  IADD3.X R11, PT, PT, RZ, RZ, R11, P3, P2 ;  /* 0x000000ffff0b7210 */ /* 0x000fe20001fe440b */
[----:B------:R-:W-:-:S04]  /*05a0*/  IMAD.WIDE.U32 R4, R7, R10, R4 ;  /* 0x0000000a07047225 */ /* 0x000fc800078e0004 */
[C---:B------:R-:W-:Y:S02]  /*05b0*/  IMAD R7, R11.reuse, R10, RZ ;  /* 0x0000000a0b077224 */ /* 0x040fe400078e02ff */
[----:B------:R-:W-:-:S04]  /*05c0*/  IMAD.HI.U32 R4, P0, R11, R8, R4 ;  /* 0x000000080b047227 */ /* 0x000fc80007800004 */
[----:B------:R-:W-:Y:S01]  /*05d0*/  IMAD.HI.U32 R6, R11, R10, RZ ;  /* 0x0000000a0b067227 */ /* 0x000fe200078e00ff */
[----:B------:R-:W-:-:S03]  /*05e0*/  IADD3 R7, P2, PT, R7, R4, RZ ;  /* 0x0000000407077210 */ /* 0x000fc60007f5e0ff */
[----:B------:R-:W-:Y:S02]  /*05f0*/  IMAD.X R6, RZ, RZ, R6, P0 ;  /* 0x000000ffff067224 */ /* 0x000fe400000e0606 */
[----:B------:R-:W-:-:S03]  /*0600*/  IMAD.WIDE.U32 R4, R7, UR4, RZ ;  /* 0x0000000407047c25 */ /* 0x000fc6000f8e00ff */
[----:B------:R-:W-:Y:S01]  /*0610*/  IADD3.X R6, PT, PT, RZ, R6, RZ, P2, !PT ;  /* 0x00000006ff067210 */ /* 0x000fe200017fe4ff */
[----:B------:R-:W-:Y:S01]  /*0620*/  IMAD R7, R7, UR5, R5 ;  /* 0x0000000507077c24 */ /* 0x000fe2000f8e0205 */
[----:B------:R-:W-:-:S03]  /*0630*/  IADD3 R8, P2, PT, -R4, R8, RZ ;  /* 0x0000000804087210 */ /* 0x000fc60007f5e1ff */
[----:B------:R-:W-:Y:S01]  /*0640*/  IMAD R6, R6, UR4, R7 ;  /* 0x0000000406067c24 */ /* 0x000fe2000f8e0207 */
[----:B------:R-:W-:-:S03]  /*0650*/  ISETP.GE.U32.AND P0, PT, R8, UR4, PT ;  /* 0x0000000408007c0c */ /* 0x000fc6000bf06070 */
[----:B------:R-:W-:Y:S01]  /*0660*/  IMAD.X R7, R10, 0x1, ~R6, P2 ;  /* 0x000000010a077824 */ /* 0x000fe200010e0e06 */
[----:B------:R-:W-:-:S04]  /*0670*/  IADD3 R5, P2, PT, R8, -UR4, RZ ;  /* 0x8000000408057c10 */ /* 0x000fc8000ff5e0ff */
[C---:B------:R-:W-:Y:S02]  /*0680*/  ISETP.GE.U32.AND.EX P0, PT, R7.reuse, UR5, PT, P0 ;  /* 0x0000000507007c0c */ /* 0x040fe4000bf06100 */
[----:B------:R-:W-:Y:S02]  /*0690*/  IADD3.X R4, PT, PT, R7, ~UR5, RZ, P2, !PT ;  /* 0x8000000507047c10 */ /* 0x000fe400097fe4ff */
[----:B------:R-:W-:Y:S02]  /*06a0*/  SEL R5, R5, R8, P0 ;  /* 0x0000000805057207 */ /* 0x000fe40000000000 */
[----:B------:R-:W-:Y:S02]  /*06b0*/  SEL R4, R4, R7, P0 ;  /* 0x0000000704047207 */ /* 0x000fe40000000000 */
[C---:B------:R-:W-:Y:S02]  /*06c0*/  ISETP.GE.U32.AND P0, PT, R5.reuse, UR4, PT ;  /* 0x0000000405007c0c */ /* 0x040fe4000bf06070 */
[----:B------:R-:W-:-:S02]  /*06d0*/  IADD3 R6, PT, PT, R5, -UR4, RZ ;  /* 0x8000000405067c10 */ /* 0x000fc4000fffe0ff */
[----:B------:R-:W-:Y:S02]  /*06e0*/  ISETP.GE.U32.AND.EX P0, PT, R4, UR5, PT, P0 ;  /* 0x0000000504007c0c */ /* 0x000fe4000bf06100 */
[----:B------:R-:W-:Y:S02]  /*06f0*/  MOV R4, R0 ;  /* 0x0000000000047202 */ /* 0x000fe40000000f00 */
[----:B------:R-:W-:Y:S02]  /*0700*/  SEL R6, R6, R5, P0 ;  /* 0x0000000506067207 */ /* 0x000fe40000000000 */
[----:B------:R-:W-:-:S03]  /*0710*/  ISETP.NE.U32.AND P0, PT, RZ, UR10, PT ;  /* 0x0000000aff007c0c */ /* 0x000fc6000bf05070 */
[----:B------:R-:W-:Y:S01]  /*0720*/  IMAD.MOV R5, RZ, RZ, -R6 ;  /* 0x000000ffff057224 */ /* 0x000fe200078e0a06 */
[----:B------:R-:W-:-:S04]  /*0730*/  ISETP.NE.AND.EX P0, PT, RZ, UR8, PT, P0 ;  /* 0x00000008ff007c0c */ /* 0x000fc8000bf05300 */
[----:B------:R-:W-:Y:S01]  /*0740*/  SEL R6, R5, R6, !P1 ;  /* 0x0000000605067207 */ /* 0x000fe20004800000 */
[----:B------:R-:W-:-:S03]  /*0750*/  HFMA2 R5, -RZ, RZ, 0, 0 ;  /* 0x00000000ff057431 */ /* 0x000fc600000001ff */
[----:B------:R-:W-:Y:S01]  /*0760*/  SEL R6, R6, 0xffffffff, P0 ;  /* 0xffffffff06067807 */ /* 0x000fe20000000000 */
[----:B------:R-:W-:Y:S06]  /*0770*/  RET.REL.NODEC R4 `(_Z25pointwise_multiply_kernelPiS_ii) ;  /* 0xfffffff804207950 */ /* 0x000fec0003c3ffff */
.L_x_10:
        /* <DEDUP_REMOVED lines=16> */
.L_x_29:


//--------------------- .text._Z18bit_reverse_kernelPii --------------------------
	.section	.text._Z18bit_reverse_kernelPii,"ax",@progbits
	.align	128
        .global         _Z18bit_reverse_kernelPii
        .type           _Z18bit_reverse_kernelPii,@function
        .size           _Z18bit_reverse_kernelPii,(.L_x_34 - _Z18bit_reverse_kernelPii)
        .other          _Z18bit_reverse_kernelPii,@"STO_CUDA_ENTRY STV_DEFAULT"
_Z18bit_reverse_kernelPii:
.text._Z18bit_reverse_kernelPii:
[----:B------:R-:W-:Y:S01]  /*0000*/  LDC R1, c[0x0][0x37c] ;  /* 0x0000df00ff017b82 */ /* 0x000fe20000000800 */
[----:B------:R-:W0:Y:S07]  /*0010*/  S2R R3, SR_TID.X ;  /* 0x0000000000037919 */ /* 0x000e2e0000002100 */
[----:B------:R-:W0:Y:S01]  /*0020*/  S2UR UR4, SR_CTAID.X ;  /* 0x00000000000479c3 */ /* 0x000e220000002500 */
[----:B------:R-:W1:Y:S01]  /*0030*/  LDCU UR6, c[0x0][0x388] ;  /* 0x00007100ff0677ac */ /* 0x000e620008000800 */
[----:B------:R-:W2:Y:S06]  /*0040*/  LDCU UR5, c[0x0][0x388] ;  /* 0x00007100ff0577ac */ /* 0x000eac0008000800 */
[----:B------:R-:W0:Y:S02]  /*0050*/  LDC R0, c[0x0][0x360] ;  /* 0x0000d800ff007b82 */ /* 0x000e240000000800 */
[----:B0-----:R-:W-:-:S05]  /*0060*/  IMAD R0, R0, UR4, R3 ;  /* 0x0000000400007c24 */ /* 0x001fca000f8e0203 */
[----:B-1----:R-:W-:-:S13]  /*0070*/  ISETP.GE.AND P0, PT, R0, UR6, PT ;  /* 0x0000000600007c0c */ /* 0x002fda000bf06270 */
[----:B--2---:R-:W-:Y:S05]  /*0080*/  @P0 EXIT ;  /* 0x000000000000094d */ /* 0x004fea0003800000 */
[----:B------:R-:W-:Y:S01]  /*0090*/  UISETP.GE.AND UP0, UPT, UR6, 0x2, UPT ;  /* 0x000000020600788c */ /* 0x000fe2000bf06270 */
[----:B------:R-:W-:-:S08]  /*00a0*/  UMOV UR4, URZ ;  /* 0x000000ff00047c82 */ /* 0x000fd00008000000 */
[----:B------:R-:W-:Y:S05]  /*00b0*/  BRA.U !UP0, `(.L_x_11) ;  /* 0x0000000108187547 */ /* 0x000fea000b800000 */
[----:B------:R-:W-:-:S05]  /*00c0*/  UMOV UR4, URZ ;  /* 0x000000ff00047c82 */ /* 0x000fca0008000000 */
.L_x_12:
[----:B------:R-:W-:Y:S02]  /*00d0*/  UISETP.GT.U32.AND UP0, UPT, UR5, 0x3, UPT ;  /* 0x000000030500788c */ /* 0x000fe4000bf04070 */
[----:B------:R-:W-:Y:S02]  /*00e0*/  USHF.R.U32.HI UR6, URZ, 0x1, UR5 ;  /* 0x00000001ff067899 */ /* 0x000fe40008011605 */
[----:B------:R-:W-:-:S05]  /*00f0*/  UIADD3 UR4, UPT, UPT, UR4, 0x1, URZ ;  /* 0x0000000104047890 */ /* 0x000fca000fffe0ff */
[----:B------:R-:W-:Y:S01]  /*0100*/  UMOV UR5, UR6 ;  /* 0x0000000600057c82 */ /* 0x000fe20008000000 */
[----:B------:R-:W-:Y:S06]  /*0110*/  BRA.U UP0, `(.L_x_12) ;  /* 0xfffffffd00ec7547 */ /* 0x000fec000b83ffff */
.L_x_11:
[----:B------:R-:W-:Y:S01]  /*0120*/  UISETP.NE.AND UP0, UPT, UR4, URZ, UPT ;  /* 0x000000ff0400728c */ /* 0x000fe2000bf05270 */
[----:B------:R-:W-:-:S08]  /*0130*/  IMAD.MOV.U32 R5, RZ, RZ, RZ ;  /* 0x000000ffff057224 */ /* 0x000fd000078e00ff */
[----:B------:R-:W-:Y:S05]  /*0140*/  BRA.U !UP0, `(.L_x_13) ;  /* 0x0000000508cc7547 */ /* 0x000fea000b800000 */
[----:B------:R-:W-:Y:S01]  /*0150*/  UISETP.GE.U32.AND UP0, UPT, UR4, 0x4, UPT ;  /* 0x000000040400788c */ /* 0x000fe2000bf06070 */
[----:B------:R-:W-:Y:S01]  /*0160*/  IMAD.MOV.U32 R5, RZ, RZ, RZ ;  /* 0x000000ffff057224 */ /* 0x000fe200078e00ff */
[----:B------:R-:W-:Y:S01]  /*0170*/  ULOP3.LUT UR5, UR4, 0x3, URZ, 0xc0, !UPT ;  /* 0x0000000304057892 */ /* 0x000fe2000f8ec0ff */
[----:B------:R-:W-:-:S06]  /*0180*/  IMAD.MOV.U32 R2, RZ, RZ, R0 ;  /* 0x000000ffff027224 */ /* 0x000fcc00078e0000 */
[----:B------:R-:W-:Y:S05]  /*0190*/  BRA.U !UP0, `(.L_x_14) ;  /* 0x0000000508947547 */ /* 0x000fea000b800000 */
[----:B------:R-:W-:Y:S01]  /*01a0*/  ULOP3.LUT UR4, UR4, 0xfffffffc, URZ, 0xc0, !UPT ;  /* 0xfffffffc04047892 */ /* 0x000fe2000f8ec0ff */
[----:B------:R-:W-:Y:S02]  /*01b0*/  IMAD.MOV.U32 R5, RZ, RZ, RZ ;  /* 0x000000ffff057224 */ /* 0x000fe400078e00ff */
[----:B------:R-:W-:Y:S01]  /*01c0*/  IMAD.MOV.U32 R2, RZ, RZ, R0 ;  /* 0x000000ffff027224 */ /* 0x000fe200078e0000 */
[----:B------:R-:W-:-:S04]  /*01d0*/  UIADD3 UR4, UPT, UPT, -UR4, URZ, URZ ;  /* 0x000000ff04047290 */ /* 0x000fc8000fffe1ff */
[----:B------:R-:W-:-:S09]  /*01e0*/  UISETP.GE.AND UP0, UPT, UR4, URZ, UPT ;  /* 0x000000ff0400728c */ /* 0x000fd2000bf06270 */
[----:B------:R-:W-:Y:S05]  /*01f0*/  BRA.U UP0, `(.L_x_15) ;  /* 0x0000000500447547 */ /* 0x000fea000b800000 */
[----:B------:R-:W-:Y:S02]  /*0200*/  UIADD3 UR6, UPT, UPT, -UR4, URZ, URZ ;  /* 0x000000ff04067290 */ /* 0x000fe4000fffe1ff */
[----:B------:R-:W-:Y:S02]  /*0210*/  UPLOP3.LUT UP0, UPT, UPT, UPT, UPT, 0x80, 0x8 ;  /* 0x000000000008789c */ /* 0x000fe40003f0f070 */
[----:B------:R-:W-:-:S09]  /*0220*/  UISETP.GT.AND UP1, UPT, UR6, 0xc, UPT ;  /* 0x0000000c0600788c */ /* 0x000fd2000bf24270 */
[----:B------:R-:W-:Y:S05]  /*0230*/  BRA.U !UP1, `(.L_x_16) ;  /* 0x0000000109c07547 */ /* 0x000fea000b800000 */
[----:B------:R-:W-:-:S11]  /*0240*/  UPLOP3.LUT UP0, UPT, UPT, UPT, UPT, 0x40, 0x4 ;  /* 0x000000000004789c */ /* 0x000fd60003f0e870 */
.L_x_17:
[C---:B------:R-:W-:Y:S01]  /*0250*/  IMAD.SHL.U32 R3, R2.reuse, 0x4, RZ ;  /* 0x0000000402037824 */ /* 0x040fe200078e00ff */
[--C-:B------:R-:W-:Y:S01]  /*0260*/  SHF.R.S32.HI R8, RZ, 0x4, R2.reuse ;  /* 0x00000004ff087819 */ /* 0x100fe20000011402 */
[----:B------:R-:W-:Y:S01]  /*0270*/  UIADD3 UR4, UPT, UPT, UR4, 0x10, URZ ;  /* 0x0000001004047890 */ /* 0x000fe2000fffe0ff */
[----:B------:R-:W-:Y:S02]  /*0280*/  LOP3.LUT R7, R2, 0x2, RZ, 0xc0, !PT ;  /* 0x0000000202077812 */ /* 0x000fe400078ec0ff */
[----:B------:R-:W-:Y:S01]  /*0290*/  LOP3.LUT R4, R3, 0x4, RZ, 0xc0, !PT ;  /* 0x0000000403047812 */ /* 0x000fe200078ec0ff */
[----:B------:R-:W-:Y:S01]  /*02a0*/  UISETP.GE.AND UP1, UPT, UR4, -0xc, UPT ;  /* 0xfffffff40400788c */ /* 0x000fe2000bf26270 */
[----:B------:R-:W-:-:S03]  /*02b0*/  SHF.R.U32.HI R3, RZ, 0x2, R2 ;  /* 0x00000002ff037819 */ /* 0x000fc60000011602 */
[----:B------:R-:W-:Y:S01]  /*02c0*/  IMAD R4, R5, 0x8, R4 ;  /* 0x0000000805047824 */ /* 0x000fe200078e0204 */
[----:B------:R-:W-:Y:S02]  /*02d0*/  SHF.R.U32.HI R5, RZ, 0x3, R2 ;  /* 0x00000003ff057819 */ /* 0x000fe40000011602 */
[----:B------:R-:W-:Y:S02]  /*02e0*/  LOP3.LUT R3, R3, 0x1, RZ, 0xc0, !PT ;  /* 0x0000000103037812 */ /* 0x000fe400078ec0ff */
[----:B------:R-:W-:Y:S01]  /*02f0*/  LOP3.LUT R6, R5, 0x1, RZ, 0xc0, !PT ;  /* 0x0000000105067812 */ /* 0x000fe200078ec0ff */
[----:B------:R-:W-:Y:S01]  /*0300*/  IMAD.SHL.U32 R5, R8, 0x4, RZ ;  /* 0x0000000408057824 */ /* 0x000fe200078e00ff */
[----:B------:R-:W-:-:S04]  /*0310*/  IADD3 R3, PT, PT, R3, R7, R4 ;  /* 0x0000000703037210 */ /* 0x000fc80007ffe004 */
[----:B------:R-:W-:Y:S01]  /*0320*/  LOP3.LUT R4, R5, 0x4, RZ, 0xc0, !PT ;  /* 0x0000000405047812 */ /* 0x000fe200078ec0ff */
[----:B------:R-:W-:Y:S01]  /*0330*/  IMAD R3, R3, 0x2, R6 ;  /* 0x0000000203037824 */ /* 0x000fe200078e0206 */
[----:B------:R-:W-:Y:S02]  /*0340*/  SHF.R.U32.HI R5, RZ, 0x2, R8 ;  /* 0x00000002ff057819 */ /* 0x000fe40000011608 */
[----:B------:R-:W-:Y:S01]  /*0350*/  SHF.R.S32.HI R6, RZ, 0x8, R2 ;  /* 0x00000008ff067819 */ /* 0x000fe20000011402 */
[----:B------:R-:W-:Y:S01]  /*0360*/  IMAD R3, R3, 0x8, R4 ;  /* 0x0000000803037824 */ /* 0x000fe200078e0204 */
[----:B------:R-:W-:Y:S02]  /*0370*/  LOP3.LUT R4, R8, 0x2, RZ, 0xc0, !PT ;  /* 0x0000000208047812 */ /* 0x000fe400078ec0ff */
[----:B------:R-:W-:Y:S01]  /*0380*/  SHF.R.U32.HI R8, RZ, 0x3, R8 ;  /* 0x00000003ff087819 */ /* 0x000fe20000011608 */
[----:B------:R-:W-:Y:S01]  /*0390*/  IMAD.SHL.U32 R7, R6, 0x4, RZ ;  /* 0x0000000406077824 */ /* 0x000fe200078e00ff */
[----:B------:R-:W-:-:S02]  /*03a0*/  LOP3.LUT R5, R5, 0x1, RZ, 0xc0, !PT ;  /* 0x0000000105057812 */ /* 0x000fc400078ec0ff */
[----:B------:R-:W-:Y:S02]  /*03b0*/  LOP3.LUT R8, R8, 0x1, RZ, 0xc0, !PT ;  /* 0x0000000108087812 */ /* 0x000fe400078ec0ff */
[----:B------:R-:W-:Y:S02]  /*03c0*/  IADD3 R3, PT, PT, R5, R4, R3 ;  /* 0x0000000405037210 */ /* 0x000fe40007ffe003 */
[----:B------:R-:W-:Y:S02]  /*03d0*/  LOP3.LUT R4, R7, 0x4, RZ, 0xc0, !PT ;  /* 0x0000000407047812 */ /* 0x000fe400078ec0ff */
[----:B------:R-:W-:Y:S01]  /*03e0*/  SHF.R.U32.HI R5, RZ, 0x2, R6 ;  /* 0x00000002ff057819 */ /* 0x000fe20000011606 */
[----:B------:R-:W-:Y:S01]  /*03f0*/  IMAD R3, R3, 0x2, R8 ;  /* 0x0000000203037824 */ /* 0x000fe200078e0208 */
[----:B------:R-:W-:Y:S02]  /*0400*/  SHF.R.S32.HI R7, RZ, 0xc, R2 ;  /* 0x0000000cff077819 */ /* 0x000fe40000011402 */
[----:B------:R-:W-:Y:S01]  /*0410*/  LOP3.LUT R5, R5, 0x1, RZ, 0xc0, !PT ;  /* 0x0000000105057812 */ /* 0x000fe200078ec0ff */
[----:B------:R-:W-:Y:S01]  /*0420*/  IMAD R3, R3, 0x8, R4 ;  /* 0x0000000803037824 */ /* 0x000fe200078e0204 */
[----:B------:R-:W-:Y:S01]  /*0430*/  LOP3.LUT R4, R6, 0x2, RZ, 0xc0, !PT ;  /* 0x0000000206047812 */ /* 0x000fe200078ec0ff */
[----:B------:R-:W-:Y:S01]  /*0440*/  IMAD.SHL.U32 R8, R7, 0x4, RZ ;  /* 0x0000000407087824 */ /* 0x000fe200078e00ff */
[----:B------:R-:W-:-:S02]  /*0450*/  SHF.R.U32.HI R6, RZ, 0x3, R6 ;  /* 0x00000003ff067819 */ /* 0x000fc40000011606 */
[----:B------:R-:W-:Y:S02]  /*0460*/  IADD3 R3, PT, PT, R5, R4, R3 ;  /* 0x0000000405037210 */ /* 0x000fe40007ffe003 */
[----:B------:R-:W-:Y:S02]  /*0470*/  LOP3.LUT R6, R6, 0x1, RZ, 0xc0, !PT ;  /* 0x0000000106067812 */ /* 0x000fe400078ec0ff */
[----:B------:R-:W-:Y:S02]  /*0480*/  LOP3.LUT R8, R8, 0x4, RZ, 0xc0, !PT ;  /* 0x0000000408087812 */ /* 0x000fe400078ec0ff */
[--C-:B------:R-:W-:Y:S01]  /*0490*/  SHF.R.U32.HI R4, RZ, 0x2, R7.reuse ;  /* 0x00000002ff047819 */ /* 0x100fe20000011607 */
[----:B------:R-:W-:Y:S01]  /*04a0*/  IMAD R3, R3, 0x2, R6 ;  /* 0x0000000203037824 */ /* 0x000fe200078e0206 */
[----:B------:R-:W-:Y:S02]  /*04b0*/  LOP3.LUT R6, R7, 0x2, RZ, 0xc0, !PT ;  /* 0x0000000207067812 */ /* 0x000fe400078ec0ff */
[----:B------:R-:W-:Y:S01]  /*04c0*/  SHF.R.U32.HI R7, RZ, 0x3, R7 ;  /* 0x00000003ff077819 */ /* 0x000fe20000011607 */
[----:B------:R-:W-:Y:S01]  /*04d0*/  IMAD R3, R3, 0x8, R8 ;  /* 0x0000000803037824 */ /* 0x000fe200078e0208 */
[----:B------:R-:W-:-:S02]  /*04e0*/  LOP3.LUT R4, R4, 0x1, RZ, 0xc0, !PT ;  /* 0x0000000104047812 */ /* 0x000fc400078ec0ff */
[----:B------:R-:W-:Y:S02]  /*04f0*/  LOP3.LUT R8, R7, 0x1, RZ, 0xc0, !PT ;  /* 0x0000000107087812 */ /* 0x000fe400078ec0ff */
[----:B------:R-:W-:Y:S02]  /*0500*/  IADD3 R3, PT, PT, R4, R6, R3 ;  /* 0x0000000604037210 */ /* 0x000fe40007ffe003 */
[----:B------:R-:W-:-:S03]  /*0510*/  SHF.R.S32.HI R2, RZ, 0x10, R2 ;  /* 0x00000010ff027819 */ /* 0x000fc60000011402 */
[----:B------:R-:W-:Y:S01]  /*0520*/  IMAD R5, R3, 0x2, R8 ;  /* 0x0000000203057824 */ /* 0x000fe200078e0208 */
[----:B------:R-:W-:Y:S06]  /*0530*/  BRA.U !UP1, `(.L_x_17) ;  /* 0xfffffffd09447547 */ /* 0x000fec000b83ffff */
.L_x_16:
[----:B------:R-:W-:-:S04]  /*0540*/  UIADD3 UR6, UPT, UPT, -UR4, URZ, URZ ;  /* 0x000000ff04067290 */ /* 0x000fc8000fffe1ff */
[----:B------:R-:W-:-:S09]  /*0550*/  UISETP.GT.AND UP1, UPT, UR6, 0x4, UPT ;  /* 0x000000040600788c */ /* 0x000fd2000bf24270 */
[----:B------:R-:W-:Y:S05]  /*0560*/  BRA.U !UP1, `(.L_x_18) ;  /* 0x0000000109607547 */ /* 0x000fea000b800000 */
[C---:B------:R-:W-:Y:S01]  /*0570*/  IMAD.SHL.U32 R3, R2.reuse, 0x4, RZ ;  /* 0x0000000402037824 */ /* 0x040fe200078e00ff */
[--C-:B------:R-:W-:Y:S01]  /*0580*/  SHF.R.S32.HI R8, RZ, 0x4, R2.reuse ;  /* 0x00000004ff087819 */ /* 0x100fe20000011402 */
[----:B------:R-:W-:Y:S01]  /*0590*/  UIADD3 UR4, UPT, UPT, UR4, 0x8, URZ ;  /* 0x0000000804047890 */ /* 0x000fe2000fffe0ff */
[----:B------:R-:W-:Y:S01]  /*05a0*/  LOP3.LUT R7, R2, 0x2, RZ, 0xc0, !PT ;  /* 0x0000000202077812 */ /* 0x000fe200078ec0ff */
[----:B------:R-:W-:Y:S01]  /*05b0*/  UPLOP3.LUT UP0, UPT, UPT, UPT, UPT, 0x40, 0x4 ;  /* 0x000000000004789c */ /* 0x000fe20003f0e870 */
[----:B------:R-:W-:Y:S02]  /*05c0*/  LOP3.LUT R4, R3, 0x4, RZ, 0xc0, !PT ;  /* 0x0000000403047812 */ /* 0x000fe400078ec0ff */
[----:B------:R-:W-:-:S03]  /*05d0*/  SHF.R.U32.HI R3, RZ, 0x2, R2 ;  /* 0x00000002ff037819 */ /* 0x000fc60000011602 */
[----:B------:R-:W-:Y:S01]  /*05e0*/  IMAD R4, R5, 0x8, R4 ;  /* 0x0000000805047824 */ /* 0x000fe200078e0204 */
[----:B------:R-:W-:Y:S02]  /*05f0*/  SHF.R.U32.HI R5, RZ, 0x3, R2 ;  /* 0x00000003ff057819 */ /* 0x000fe40000011602 */
[----:B------:R-:W-:Y:S02]  /*0600*/  LOP3.LUT R3, R3, 0x1, RZ, 0xc0, !PT ;  /* 0x0000000103037812 */ /* 0x000fe400078ec0ff */
[----:B------:R-:W-:Y:S01]  /*0610*/  LOP3.LUT R6, R5, 0x1, RZ, 0xc0, !PT ;  /* 0x0000000105067812 */ /* 0x000fe200078ec0ff */
[----:B------:R-:W-:Y:S01]  /*0620*/  IMAD.SHL.U32 R5, R8, 0x4, RZ ;  /* 0x0000000408057824 */ /* 0x000fe200078e00ff */
[----:B------:R-:W-:Y:S02]  /*0630*/  IADD3 R3, PT, PT, R3, R7, R4 ;  /* 0x0000000703037210 */ /* 0x000fe40007ffe004 */
[----:B------:R-:W-:Y:S02]  /*0640*/  SHF.R.S32.HI R2, RZ, 0x8, R2 ;  /* 0x00000008ff027819 */ /* 0x000fe40000011402 */
[----:B------:R-:W-:Y:S01]  /*0650*/  LOP3.LUT R4, R5, 0x4, RZ, 0xc0, !PT ;  /* 0x0000000405047812 */ /* 0x000fe200078ec0ff */
[----:B------:R-:W-:Y:S01]  /*0660*/  IMAD R3, R3, 0x2, R6 ;  /* 0x0000000203037824 */ /* 0x000fe200078e0206 */
[----:B------:R-:W-:-:S02]  /*0670*/  SHF.R.U32.HI R5, RZ, 0x2, R8 ;  /* 0x00000002ff057819 */ /* 0x000fc40000011608 */
[----:B------:R-:W-:Y:S01]  /*0680*/  LOP3.LUT R6, R8, 0x2, RZ, 0xc0, !PT ;  /* 0x0000000208067812 */ /* 0x000fe200078ec0ff */
[----:B------:R-:W-:Y:S01]  /*0690*/  IMAD R3, R3, 0x8, R4 ;  /* 0x0000000803037824 */ /* 0x000fe200078e0204 */
[----:B------:R-:W-:Y:S02]  /*06a0*/  SHF.R.U32.HI R8, RZ, 0x3, R8 ;  /* 0x00000003ff087819 */ /* 0x000fe40000011608 */
[----:B------:R-:W-:Y:S02]  /*06b0*/  LOP3.LUT R5, R5, 0x1, RZ, 0xc0, !PT ;  /* 0x0000000105057812 */ /* 0x000fe400078ec0ff */
[----:B------:R-:W-:Y:S02]  /*06c0*/  LOP3.LUT R8, R8, 0x1, RZ, 0xc0, !PT ;  /* 0x0000000108087812 */ /* 0x000fe400078ec0ff */
[----:B------:R-:W-:-:S05]  /*06d0*/  IADD3 R5, PT, PT, R5, R6, R3 ;  /* 0x0000000605057210 */ /* 0x000fca0007ffe003 */
[----:B------:R-:W-:-:S07]  /*06e0*/  IMAD R5, R5, 0x2, R8 ;  /* 0x0000000205057824 */ /* 0x000fce00078e0208 */
.L_x_18:
[----:B------:R-:W-:-:S09]  /*06f0*/  UISETP.NE.OR UP0, UPT, UR4, URZ, UP0 ;  /* 0x000000ff0400728c */ /* 0x000fd20008705670 */
[----:B------:R-:W-:Y:S05]  /*0700*/  BRA.U !UP0, `(.L_x_14) ;  /* 0x0000000108387547 */ /* 0x000fea000b800000 */
.L_x_15:
[----:B------:R-:W-:Y:S01]  /*0710*/  IMAD.SHL.U32 R3, R2, 0x4, RZ ;  /* 0x0000000402037824 */ /* 0x000fe200078e00ff */
[----:B------:R-:W-:Y:S01]  /*0720*/  UIADD3 UR4, UPT, UPT, UR4, 0x4, URZ ;  /* 0x0000000404047890 */ /* 0x000fe2000fffe0ff */
[----:B------:R-:W-:-:S03]  /*0730*/  SHF.R.U32.HI R6, RZ, 0x3, R2 ;  /* 0x00000003ff067819 */ /* 0x000fc60000011602 */
[----:B------:R-:W-:Y:S01]  /*0740*/  LOP3.LUT R4, R3, 0x4, RZ, 0xc0, !PT ;  /* 0x0000000403047812 */ /* 0x000fe200078ec0ff */
[----:B------:R-:W-:Y:S01]  /*0750*/  UISETP.NE.AND UP0, UPT, UR4, URZ, UPT ;  /* 0x000000ff0400728c */ /* 0x000fe2000bf05270 */
[----:B------:R-:W-:Y:S02]  /*0760*/  SHF.R.U32.HI R3, RZ, 0x2, R2 ;  /* 0x00000002ff037819 */ /* 0x000fe40000011602 */
[----:B------:R-:W-:Y:S01]  /*0770*/  LOP3.LUT R6, R6, 0x1, RZ, 0xc0, !PT ;  /* 0x0000000106067812 */ /* 0x000fe200078ec0ff */
[----:B------:R-:W-:Y:S01]  /*0780*/  IMAD R4, R5, 0x8, R4 ;  /* 0x0000000805047824 */ /* 0x000fe200078e0204 */
[----:B------:R-:W-:Y:S02]  /*0790*/  LOP3.LUT R5, R2, 0x2, RZ, 0xc0, !PT ;  /* 0x0000000202057812 */ /* 0x000fe400078ec0ff */
[----:B------:R-:W-:Y:S02]  /*07a0*/  LOP3.LUT R3, R3, 0x1, RZ, 0xc0, !PT ;  /* 0x0000000103037812 */ /* 0x000fe400078ec0ff */
[----:B------:R-:W-:-:S02]  /*07b0*/  SHF.R.S32.HI R2, RZ, 0x4, R2 ;  /* 0x00000004ff027819 */ /* 0x000fc40000011402 */
[----:B------:R-:W-:-:S05]  /*07c0*/  IADD3 R5, PT, PT, R3, R5, R4 ;  /* 0x0000000503057210 */ /* 0x000fca0007ffe004 */
[----:B------:R-:W-:Y:S01]  /*07d0*/  IMAD R5, R5, 0x2, R6 ;  /* 0x0000000205057824 */ /* 0x000fe200078e0206 */
[----:B------:R-:W-:Y:S06]  /*07e0*/  BRA.U UP0, `(.L_x_15) ;  /* 0xfffffffd00c87547 */ /* 0x000fec000b83ffff */
.L_x_14:
[----:B------:R-:W-:-:S09]  /*07f0*/  UISETP.NE.AND UP0, UPT, UR5, URZ, UPT ;  /* 0x000000ff0500728c */ /* 0x000fd2000bf05270 */
[----:B------:R-:W-:Y:S05]  /*0800*/  BRA.U !UP0, `(.L_x_13) ;  /* 0x00000001081c7547 */ /* 0x000fea000b800000 */
[----:B------:R-:W-:-:S12]  /*0810*/  UIADD3 UR4, UPT, UPT, -UR5, URZ, URZ ;  /* 0x000000ff05047290 */ /* 0x000fd8000fffe1ff */
.L_x_19:
[----:B------:R-:W-:Y:S01]  /*0820*/  UIADD3 UR4, UPT, UPT, UR4, 0x1, URZ ;  /* 0x0000000104047890 */ /* 0x000fe2000fffe0ff */
[----:B------:R-:W-:Y:S02]  /*0830*/  LOP3.LUT R4, R2, 0x1, RZ, 0xc0, !PT ;  /* 0x0000000102047812 */ /* 0x000fe400078ec0ff */
[----:B------:R-:W-:Y:S01]  /*0840*/  SHF.R.S32.HI R2, RZ, 0x1, R2 ;  /* 0x00000001ff027819 */ /* 0x000fe20000011402 */
[----:B------:R-:W-:Y:S02]  /*0850*/  UISETP.NE.AND UP0, UPT, UR4, URZ, UPT ;  /* 0x000000ff0400728c */ /* 0x000fe4000bf05270 */
[----:B------:R-:W-:-:S07]  /*0860*/  IMAD R5, R5, 0x2, R4 ;  /* 0x0000000205057824 */ /* 0x000fce00078e0204 */
[----:B------:R-:W-:Y:S05]  /*0870*/  BRA.U UP0, `(.L_x_19) ;  /* 0xfffffffd00e87547 */ /* 0x000fea000b83ffff */
.L_x_13:
[----:B------:R-:W-:-:S13]  /*0880*/  ISETP.GE.AND P0, PT, R0, R5, PT ;  /* 0x000000050000720c */ /* 0x000fda0003f06270 */
[----:B------:R-:W-:Y:S05]  /*0890*/  @P0 EXIT ;  /* 0x000000000000094d */ /* 0x000fea0003800000 */
[----:B------:R-:W0:Y:S01]  /*08a0*/  LDC.64 R2, c[0x0][0x380] ;  /* 0x0000e000ff027b82 */ /* 0x000e220000000a00 */
[----:B------:R-:W1:Y:S01]  /*08b0*/  LDCU.64 UR4, c[0x0][0x358] ;  /* 0x00006b00ff0477ac */ /* 0x000e620008000a00 */
[----:B0-----:R-:W-:-:S04]  /*08c0*/  IMAD.WIDE R4, R5, 0x4, R2 ;  /* 0x0000000405047825 */ /* 0x001fc800078e0202 */
[----:B------:R-:W-:Y:S01]  /*08d0*/  IMAD.WIDE R2, R0, 0x4, R2 ;  /* 0x0000000400027825 */ /* 0x000fe200078e0202 */
[----:B-1----:R-:W2:Y:S04]  /*08e0*/  LDG.E R9, desc[UR4][R4.64] ;  /* 0x0000000404097981 */ /* 0x002ea8000c1e1900 */
[----:B------:R-:W3:Y:S04]  /*08f0*/  LDG.E R7, desc[UR4][R2.64] ;  /* 0x0000000402077981 */ /* 0x000ee8000c1e1900 */
[----:B--2---:R-:W-:Y:S04]  /*0900*/  STG.E desc[UR4][R2.64], R9 ;  /* 0x0000000902007986 */ /* 0x004fe8000c101904 */
[----:B---3--:R-:W-:Y:S01]  /*0910*/  STG.E desc[UR4][R4.64], R7 ;  /* 0x0000000704007986 */ /* 0x008fe2000c101904 */
[----:B------:R-:W-:Y:S05]  /*0920*/  EXIT ;  /* 0x000000000000794d */ /* 0x000fea0003800000 */
.L_x_20:
        /* <DEDUP_REMOVED lines=13> */
.L_x_34:


//--------------------- .text._Z22from_montgomery_kernelPiiRK10Montgomery --------------------------
	.section	.text._Z22from_montgomery_kernelPiiRK10Montgomery,"ax",@progbits
	.align	128
        .global         _Z22from_montgomery_kernelPiiRK10Montgomery
        .type           _Z22from_montgomery_kernelPiiRK10Montgomery,@function
        .size           _Z22from_montgomery_kernelPiiRK10Montgomery,(.L_x_30 - _Z22from_montgomery_kernelPiiRK10Montgomery)
        .other          _Z22from_montgomery_kernelPiiRK10Montgomery,@"STO_CUDA_ENTRY STV_DEFAULT"
_Z22from_montgomery_kernelPiiRK10Montgomery:
.text._Z22from_montgomery_kernelPiiRK10Montgomery:
        /* <DEDUP_REMOVED lines=9> */
[----:B------:R-:W1:Y:S07]  /*0090*/  LDCU.64 UR4, c[0x0][0x358] ;  /* 0x00006b00ff0477ac */ /* 0x000e6e0008000a00 */
[----:B------:R-:W2:Y:S01]  /*00a0*/  LDC.64 R4, c[0x0][0x390] ;  /* 0x0000e400ff047b82 */ /* 0x000ea20000000a00 */
[----:B0-----:R-:W-:-:S05]  /*00b0*/  IMAD.WIDE R2, R7, 0x4, R2 ;  /* 0x0000000407027825 */ /* 0x001fca00078e0202 */
[----:B-1----:R-:W3:Y:S04]  /*00c0*/  LDG.E R8, desc[UR4][R2.64] ;  /* 0x0000000402087981 */ /* 0x002ee8000c1e1900 */
[----:B--2---:R-:W3:Y:S04]  /*00d0*/  LDG.E R9, desc[UR4][R4.64+0xc] ;  /* 0x00000c0404097981 */ /* 0x004ee8000c1e1900 */
[----:B------:R-:W2:Y:S01]  /*00e0*/  LDG.E R7, desc[UR4][R4.64] ;  /* 0x0000000404077981 */ /* 0x000ea2000c1e1900 */
[----:B------:R-:W-:Y:S01]  /*00f0*/  BSSY.RECONVERGENT B0, `(.L_x_21) ;  /* 0x000001a000007945 */ /* 0x000fe20003800200 */
[----:B---3--:R-:W-:Y:S01]  /*0100*/  IMAD.WIDE R8, R9, R8, RZ ;  /* 0x0000000809087225 */ /* 0x008fe200078e02ff */
[----:B--2---:R-:W-:-:S04]  /*0110*/  SHF.R.S32.HI R6, RZ, 0x1f, R7 ;  /* 0x0000001fff067819 */ /* 0x004fc80000011407 */
[----:B------:R-:W-:-:S04]  /*0120*/  LOP3.LUT R0, R9, R6, RZ, 0xfc, !PT ;  /* 0x0000000609007212 */ /* 0x000fc800078efcff */
[----:B------:R-:W-:-:S13]  /*0130*/  ISETP.NE.U32.AND P0, PT, R0, RZ, PT ;  /* 0x000000ff0000720c */ /* 0x000fda0003f05070 */
[----:B------:R-:W-:Y:S05]  /*0140*/  @P0 BRA `(.L_x_22) ;  /* 0x0000000000480947 */ /* 0x000fea0003800000 */
[----:B------:R-:W0:Y:S01]  /*0150*/  I2F.U32.RP R0, R7 ;  /* 0x0000000700007306 */ /* 0x000e220000209000 */
[----:B------:R-:W-:Y:S01]  /*0160*/  IMAD.MOV R9, RZ, RZ, -R7 ;  /* 0x000000ffff097224 */ /* 0x000fe200078e0a07 */
[----:B------:R-:W-:-:S06]  /*0170*/  ISETP.NE.U32.AND P1, PT, R7, RZ, PT ;  /* 0x000000ff0700720c */ /* 0x000fcc0003f25070 */
[----:B0-----:R-:W0:Y:S02]  /*0180*/  MUFU.RCP R0, R0 ;  /* 0x0000000000007308 */ /* 0x001e240000001000 */
[----:B0-----:R-:W-:-:S06]  /*0190*/  VIADD R4, R0, 0xffffffe ;  /* 0x0ffffffe00047836 */ /* 0x001fcc0000000000 */
[----:B------:R0:W1:Y:S02]  /*01a0*/  F2I.FTZ.U32.TRUNC.NTZ R5, R4 ;  /* 0x0000000400057305 */ /* 0x000064000021f000 */
[----:B0-----:R-:W-:Y:S02]  /*01b0*/  HFMA2 R4, -RZ, RZ, 0, 0 ;  /* 0x00000000ff047431 */ /* 0x001fe400000001ff */
[----:B-1----:R-:W-:-:S04]  /*01c0*/  IMAD R9, R9, R5, RZ ;  /* 0x0000000509097224 */ /* 0x002fc800078e02ff */
[----:B------:R-:W-:-:S06]  /*01d0*/  IMAD.HI.U32 R5, R5, R9, R4 ;  /* 0x0000000905057227 */ /* 0x000fcc00078e0004 */
[----:B------:R-:W-:-:S04]  /*01e0*/  IMAD.HI.U32 R5, R5, R8, RZ ;  /* 0x0000000805057227 */ /* 0x000fc800078e00ff */
[----:B------:R-:W-:-:S04]  /*01f0*/  IMAD.MOV R5, RZ, RZ, -R5 ;  /* 0x000000ffff057224 */ /* 0x000fc800078e0a05 */
[----:B------:R-:W-:-:S05]  /*0200*/  IMAD R8, R7, R5, R8 ;  /* 0x0000000507087224 */ /* 0x000fca00078e0208 */
[----:B------:R-:W-:-:S13]  /*0210*/  ISETP.GE.U32.AND P0, PT, R8, R7, PT ;  /* 0x000000070800720c */ /* 0x000fda0003f06070 */
[----:B------:R-:W-:-:S05]  /*0220*/  @P0 IMAD.IADD R8, R8, 0x1, -R7 ;  /* 0x0000000108080824 */ /* 0x000fca00078e0a07 */
[----:B------:R-:W-:-:S13]  /*0230*/  ISETP.GE.U32.AND P0, PT, R8, R7, PT ;  /* 0x000000070800720c */ /* 0x000fda0003f06070 */
[----:B------:R-:W-:Y:S02]  /*0240*/  @P0 IADD3 R8, PT, PT, -R7, R8, RZ ;  /* 0x0000000807080210 */ /* 0x000fe40007ffe1ff */
[----:B------:R-:W-:Y:S01]  /*0250*/  @!P1 LOP3.LUT R8, RZ, R7, RZ, 0x33, !PT ;  /* 0x00000007ff089212 */ /* 0x000fe200078e33ff */
[----:B------:R-:W-:Y:S06]  /*0260*/  BRA `(.L_x_23) ;  /* 0x0000000000087947 */ /* 0x000fec0003800000 */
.L_x_22:
[----:B------:R-:W-:-:S07]  /*0270*/  MOV R0, 0x290 ;  /* 0x0000029000007802 */ /* 0x000fce0000000f00 */
[----:B------:R-:W-:Y:S05]  /*0280*/  CALL.REL.NOINC `($__internal_1_$__cuda_sm20_rem_s64) ;  /* 0x00000000000c7944 */ /* 0x000fea0003c00000 */
.L_x_23:
[----:B------:R-:W-:Y:S05]  /*0290*/  BSYNC.RECONVERGENT B0 ;  /* 0x0000000000007941 */ /* 0x000fea0003800200 */
.L_x_21:
[----:B------:R-:W-:Y:S01]  /*02a0*/  STG.E desc[UR4][R2.64], R8 ;  /* 0x0000000802007986 */ /* 0x000fe2000c101904 */
[----:B------:R-:W-:Y:S05]  /*02b0*/  EXIT ;  /* 0x000000000000794d */ /* 0x000fea0003800000 */
        .weak           $__internal_1_$__cuda_sm20_rem_s64
        .type           $__internal_1_$__cuda_sm20_rem_s64,@function
        .size           $__internal_1_$__cuda_sm20_rem_s64,(.L_x_30 - $__internal_1_$__cuda_sm20_rem_s64)
$__internal_1_$__cuda_sm20_rem_s64:
[----:B------:R-:W-:Y:S02]  /*02c0*/  IADD3 R4, P1, PT, RZ, -R7, RZ ;  /* 0x80000007ff047210 */ /* 0x000fe40007f3e0ff */
[----:B------:R-:W-:-:S03]  /*02d0*/  ISETP.GE.AND P0, PT, R6, RZ, PT ;  /* 0x000000ff0600720c */ /* 0x000fc60003f06270 */
[----:B------:R-:W-:Y:S01]  /*02e0*/  IMAD.X R5, RZ, RZ, ~R6, P1 ;  /* 0x000000ffff057224 */ /* 0x000fe200008e0e06 */
[----:B------:R-:W-:-:S04]  /*02f0*/  SEL R4, R4, R7, !P0 ;  /* 0x0000000704047207 */ /* 0x000fc80004000000 */
[----:B------:R-:W-:-:S04]  /*0300*/  SEL R5, R5, R6, !P0 ;  /* 0x0000000605057207 */ /* 0x000fc80004000000 */
[----:B------:R-:W0:Y:S08]  /*0310*/  I2F.U64.RP R14, R4 ;  /* 0x00000004000e7312 */ /* 0x000e300000309000 */
[----:B0-----:R-:W0:Y:S02]  /*0320*/  MUFU.RCP R14, R14 ;  /* 0x0000000e000e7308 */ /* 0x001e240000001000 */
[----:B0-----:R-:W-:-:S06]  /*0330*/  VIADD R10, R14, 0x1ffffffe ;  /* 0x1ffffffe0e0a7836 */ /* 0x001fcc0000000000 */
[----:B------:R-:W0:Y:S02]  /*0340*/  F2I.U64.TRUNC R10, R10 ;  /* 0x0000000a000a7311 */ /* 0x000e24000020d800 */
[----:B0-----:R-:W-:-:S04]  /*0350*/  IMAD.WIDE.U32 R12, R10, R4, RZ ;  /* 0x000000040a0c7225 */ /* 0x001fc800078e00ff */
[----:B------:R-:W-:Y:S01]  /*0360*/  IMAD R13, R10, R5, R13 ;  /* 0x000000050a0d7224 */ /* 0x000fe200078e020d */
[----:B------:R-:W-:-:S03]  /*0370*/  IADD3 R15, P0, PT, RZ, -R12, RZ ;  /* 0x8000000cff0f7210 */ /* 0x000fc60007f1e0ff */
[----:B------:R-:W-:Y:S02]  /*0380*/  IMAD R13, R11, R4, R13 ;  /* 0x000000040b0d7224 */ /* 0x000fe400078e020d */
        /* <DEDUP_REMOVED lines=9> */
[----:B------:R-:W-:-:S03]  /*0420*/  IMAD.WIDE.U32 R10, R13, R4, RZ ;  /* 0x000000040d0a7225 */ /* 0x000fc600078e00ff */
[----:B------:R-:W-:Y:S01]  /*0430*/  IADD3.X R15, PT, PT, RZ, RZ, R12, P2, P1 ;  /* 0x000000ffff0f7210 */ /* 0x000fe200017e240c */
[----:B------:R-:W-:Y:S01]  /*0440*/  IMAD R11, R13, R5, R11 ;  /* 0x000000050d0b7224 */ /* 0x000fe200078e020b */
[----:B------:R-:W-:Y:S02]  /*0450*/  IADD3 R17, P0, PT, RZ, -R10, RZ ;  /* 0x8000000aff117210 */ /* 0x000fe40007f1e0ff */
[----:B------:R-:W-:Y:S01]  /*0460*/  ISETP.GE.AND P1, PT, R9, RZ, PT ;  /* 0x000000ff0900720c */ /* 0x000fe20003f26270 */
[----:B------:R-:W-:Y:S02]  /*0470*/  IMAD R11, R15, R4, R11 ;  /* 0x000000040f0b7224 */ /* 0x000fe400078e020b */
[----:B------:R-:W-:-:S04]  /*0480*/  IMAD.HI.U32 R12, R13, R17, RZ ;  /* 0x000000110d0c7227 */ /* 0x000fc800078e00ff */
[----:B------:R-:W-:Y:S01]  /*0490*/  IMAD.X R10, RZ, RZ, ~R11, P0 ;  /* 0x000000ffff0a7224 */ /* 0x000fe200000e0e0b */
[----:B------:R-:W-:-:S03]  /*04a0*/  IADD3 R11, P4, PT, RZ, -R8, RZ ;  /* 0x80000008ff0b7210 */ /* 0x000fc60007f9e0ff */
[----:B------:R-:W-:Y:S01]  /*04b0*/  IMAD.WIDE.U32 R12, P0, R13, R10, R12 ;  /* 0x0000000a0d0c7225 */ /* 0x000fe2000780000c */
[----:B------:R-:W-:Y:S02]  /*04c0*/  SEL R8, R11, R8, !P1 ;  /* 0x000000080b087207 */ /* 0x000fe40004800000 */
[----:B------:R-:W-:Y:S01]  /*04d0*/  IADD3.X R11, PT, PT, RZ, ~R9, RZ, P4, !PT ;  /* 0x80000009ff0b7210 */ /* 0x000fe200027fe4ff */
[----:B------:R-:W-:-:S04]  /*04e0*/  IMAD.HI.U32 R13, P2, R15, R17, R12 ;  /* 0x000000110f0d7227 */ /* 0x000fc8000784000c */
[CC--:B------:R-:W-:Y:S02]  /*04f0*/  IMAD R12, R15.reuse, R10.reuse, RZ ;  /* 0x0000000a0f0c7224 */ /* 0x0c0fe400078e02ff */
[----:B------:R-:W-:-:S03]  /*0500*/  IMAD.HI.U32 R10, R15, R10, RZ ;  /* 0x0000000a0f0a7227 */ /* 0x000fc600078e00ff */
[----:B------:R-:W-:Y:S01]  /*0510*/  IADD3 R13, P3, PT, R12, R13, RZ ;  /* 0x0000000d0c0d7210 */ /* 0x000fe20007f7e0ff */
[----:B------:R-:W-:Y:S01]  /*0520*/  IMAD.X R15, R10, 0x1, R15, P0 ;  /* 0x000000010a0f7824 */ /* 0x000fe200000e060f */
[----:B------:R-:W-:Y:S02]  /*0530*/  SEL R12, R11, R9, !P1 ;  /* 0x000000090b0c7207 */ /* 0x000fe40004800000 */
[----:B------:R-:W-:Y:S01]  /*0540*/  MOV R11, RZ ;  /* 0x000000ff000b7202 */ /* 0x000fe20000000f00 */
[----:B------:R-:W-:Y:S01]  /*0550*/  IMAD.HI.U32 R10, R13, R8, RZ ;  /* 0x000000080d0a7227 */ /* 0x000fe200078e00ff */
[----:B------:R-:W-:-:S03]  /*0560*/  IADD3.X R15, PT, PT, RZ, RZ, R15, P3, P2 ;  /* 0x000000ffff0f7210 */ /* 0x000fc60001fe440f */
[----:B------:R-:W-:-:S04]  /*0570*/  IMAD.WIDE.U32 R10, R13, R12, R10 ;  /* 0x0000000c0d0a7225 */ /* 0x000fc800078e000a */
[C---:B------:R-:W-:Y:S02]  /*0580*/  IMAD R13, R15.reuse, R12, RZ ;  /* 0x0000000c0f0d7224 */ /* 0x040fe400078e02ff */
[----:B------:R-:W-:-:S04]  /*0590*/  IMAD.HI.U32 R10, P0, R15, R8, R10 ;  /* 0x000000080f0a7227 */ /* 0x000fc8000780000a */
[----:B------:R-:W-:Y:S01]  /*05a0*/  IMAD.HI.U32 R9, R15, R12, RZ ;  /* 0x0000000c0f097227 */ /* 0x000fe200078e00ff */
[----:B------:R-:W-:-:S03]  /*05b0*/  IADD3 R13, P2, PT, R13, R10, RZ ;  /* 0x0000000a0d0d7210 */ /* 0x000fc60007f5e0ff */
[----:B------:R-:W-:Y:S02]  /*05c0*/  IMAD.X R9, RZ, RZ, R9, P0 ;  /* 0x000000ffff097224 */ /* 0x000fe400000e0609 */
[----:B------:R-:W-:-:S03]  /*05d0*/  IMAD.WIDE.U32 R10, R13, R4, RZ ;  /* 0x000000040d0a7225 */ /* 0x000fc600078e00ff */
[----:B------:R-:W-:Y:S01]  /*05e0*/  IADD3.X R9, PT, PT, RZ, R9, RZ, P2, !PT ;  /* 0x00000009ff097210 */ /* 0x000fe200017fe4ff */
[----:B------:R-:W-:Y:S01]  /*05f0*/  IMAD R13, R13, R5, R11 ;  /* 0x000000050d0d7224 */ /* 0x000fe200078e020b */
[----:B------:R-:W-:-:S03]  /*0600*/  IADD3 R15, P2, PT, -R10, R8, RZ ;  /* 0x000000080a0f7210 */ /* 0x000fc60007f5e1ff */
[-C--:B------:R-:W-:Y:S01]  /*0610*/  IMAD R9, R9, R4.reuse, R13 ;  /* 0x0000000409097224 */ /* 0x080fe200078e020d */
[----:B------:R-:W-:-:S03]  /*0620*/  ISETP.GE.U32.AND P0, PT, R15, R4, PT ;  /* 0x000000040f00720c */ /* 0x000fc60003f06070 */
[----:B------:R-:W-:Y:S01]  /*0630*/  IMAD.X R13, R12, 0x1, ~R9, P2 ;  /* 0x000000010c0d7824 */ /* 0x000fe200010e0e09 */
[----:B------:R-:W-:-:S04]  /*0640*/  IADD3 R9, P2, PT, R15, -R4, RZ ;  /* 0x800000040f097210 */ /* 0x000fc80007f5e0ff */
[CC--:B------:R-:W-:Y:S02]  /*0650*/  ISETP.GE.U32.AND.EX P0, PT, R13.reuse, R5.reuse, PT, P0 ;  /* 0x000000050d00720c */ /* 0x0c0fe40003f06100 */
[----:B------:R-:W-:Y:S02]  /*0660*/  IADD3.X R11, PT, PT, R13, ~R5, RZ, P2, !PT ;  /* 0x800000050d0b7210 */ /* 0x000fe400017fe4ff */
[----:B------:R-:W-:Y:S02]  /*0670*/  SEL R9, R9, R15, P0 ;  /* 0x0000000f09097207 */ /* 0x000fe40000000000 */
[----:B------:R-:W-:Y:S02]  /*0680*/  SEL R11, R11, R13, P0 ;  /* 0x0000000d0b0b7207 */ /* 0x000fe40000000000 */
[C---:B------:R-:W-:Y:S01]  /*0690*/  ISETP.GE.U32.AND P0, PT, R9.reuse, R4, PT ;  /* 0x000000040900720c */ /* 0x040fe20003f06070 */
[----:B------:R-:W-:Y:S02]  /*06a0*/  IMAD.IADD R8, R9, 0x1, -R4 ;  /* 0x0000000109087824 */ /* 0x000fe400078e0a04 */
[----:B------:R-:W-:Y:S01]  /*06b0*/  IMAD.MOV.U32 R4, RZ, RZ, R0 ;  /* 0x000000ffff047224 */ /* 0x000fe200078e0000 */
[----:B------:R-:W-:-:S04]  /*06c0*/  ISETP.GE.U32.AND.EX P0, PT, R11, R5, PT, P0 ;  /* 0x000000050b00720c */ /* 0x000fc80003f06100 */
[----:B------:R-:W-:Y:S02]  /*06d0*/  SEL R8, R8, R9, P0 ;  /* 0x0000000908087207 */ /* 0x000fe40000000000 */
[----:B------:R-:W-:Y:S02]  /*06e0*/  ISETP.NE.U32.AND P0, PT, R7, RZ, PT ;  /* 0x000000ff0700720c */ /* 0x000fe40003f05070 */
[-C--:B------:R-:W-:Y:S02]  /*06f0*/  IADD3 R5, PT, PT, RZ, -R8.reuse, RZ ;  /* 0x80000008ff057210 */ /* 0x080fe40007ffe0ff */
[----:B------:R-:W-:Y:S02]  /*0700*/  ISETP.NE.AND.EX P0, PT, R6, RZ, PT, P0 ;  /* 0x000000ff0600720c */ /* 0x000fe40003f05300 */
[----:B------:R-:W-:Y:S01]  /*0710*/  SEL R8, R5, R8, !P1 ;  /* 0x0000000805087207 */ /* 0x000fe20004800000 */
[----:B------:R-:W-:-:S03]  /*0720*/  HFMA2 R5, -RZ, RZ, 0, 0 ;  /* 0x00000000ff057431 */ /* 0x000fc600000001ff */
[----:B------:R-:W-:Y:S01]  /*0730*/  SEL R8, R8, 0xffffffff, P0 ;  /* 0xffffffff08087807 */ /* 0x000fe20000000000 */
[----:B------:R-:W-:Y:S06]  /*0740*/  RET.REL.NODEC R4 `(_Z22from_montgomery_kernelPiiRK10Montgomery) ;  /* 0xfffffff8042c7950 */ /* 0x000fec0003c3ffff */
.L_x_24:
        /* <DEDUP_REMOVED lines=11> */
.L_x_30:


//--------------------- .text._Z20to_montgomery_kernelPiiRK10Montgomery --------------------------
	.section	.text._Z20to_montgomery_kernelPiiRK10Montgomery,"ax",@progbits
	.align	128
        .global         _Z20to_montgomery_kernelPiiRK10Montgomery
        .type           _Z20to_montgomery_kernelPiiRK10Montgomery,@function
        .size           _Z20to_montgomery_kernelPiiRK10Montgomery,(.L_x_31 - _Z20to_montgomery_kernelPiiRK10Montgomery)
        .other          _Z20to_montgomery_kernelPiiRK10Montgomery,@"STO_CUDA_ENTRY STV_DEFAULT"
_Z20to_montgomery_kernelPiiRK10Montgomery:
.text._Z20to_montgomery_kernelPiiRK10Montgomery:
        /* <DEDUP_REMOVED lines=39> */
.L_x_26:
[----:B------:R-:W-:-:S07]  /*0270*/  MOV R0, 0x290 ;  /* 0x0000029000007802 */ /* 0x000fce0000000f00 */
[----:B------:R-:W-:Y:S05]  /*0280*/  CALL.REL.NOINC `($__internal_2_$__cuda_sm20_rem_s64) ;  /* 0x00000000000c7944 */ /* 0x000fea0003c00000 */
.L_x_27:
[----:B------:R-:W-:Y:S05]  /*0290*/  BSYNC.RECONVERGENT B0 ;  /* 0x0000000000007941 */ /* 0x000fea0003800200 */
.L_x_25:
[----:B------:R-:W-:Y:S01]  /*02a0*/  STG.E desc[UR4][R2.64], R8 ;  /* 0x0000000802007986 */ /* 0x000fe2000c101904 */
[----:B------:R-:W-:Y:S05]  /*02b0*/  EXIT ;  /* 0x000000000000794d */ /* 0x000fea0003800000 */
        .weak           $__internal_2_$__cuda_sm20_rem_s64
        .type           $__internal_2_$__cuda_sm20_rem_s64,@function
        .size           $__internal_2_$__cuda_sm20_rem_s64,(.L_x_31 - $__internal_2_$__cuda_sm20_rem_s64)
$__internal_2_$__cuda_sm20_rem_s64:
        /* <DEDUP_REMOVED lines=72> */
[----:B------:R-:W-:Y:S06]  /*0740*/  RET.REL.NODEC R4 `(_Z20to_montgomery_kernelPiiRK10Montgomery) ;  /* 0xfffffff8042c7950 */ /* 0x000fec0003c3ffff */
.L_x_28:
        /* <DEDUP_REMOVED lines=11> */
.L_x_31:


//--------------------- .nv.shared.reserved.0     --------------------------
	.section	.nv.shared.reserved.0,"aw",@nobits
	.weak		__nv_reservedSMEM_offset_0_alias
	.size		__nv_reservedSMEM_offset_0_alias, 0, 64
	.other		__nv_reservedSMEM_offset_0_alias,@"STO_CUDA_RESERVED_SHARED STV_DEFAULT"
__nv_reservedSMEM_offset_0_alias:
	.zero		0
	.zero		64


//--------------------- .nv.constant0._Z20ntt_butterfly_kernelPiiiiRK10Montgomery --------------------------
	.section	.nv.constant0._Z20ntt_butterfly_kernelPiiiiRK10Montgomery,"a",@progbits
	.sectionflags	@""
	.align	4
.nv.constant0._Z20ntt_butterfly_kernelPiiiiRK10Montgomery:
	.zero		928


//--------------------- .nv.constant0._Z25pointwise_multiply_kernelPiS_ii --------------------------
	.section	.nv.constant0._Z25pointwise_multiply_kernelPiS_ii,"a",@progbits
	.sectionflags	@""
	.align	4
.nv.constant0._Z25pointwise_multiply_kernelPiS_ii:
	.zero		920


//--------------------- .nv.constant0._Z18bit_reverse_kernelPii --------------------------
	.section	.nv.constant0._Z18bit_reverse_kernelPii,"a",@progbits
	.sectionflags	@""
	.align	4
.nv.constant0._Z18bit_reverse_kernelPii:
	.zero		908


//--------------------- .nv.constant0._Z22from_montgomery_kernelPiiRK10Montgomery --------------------------
	.section	.nv.constant0._Z22from_montgomery_kernelPiiRK10Montgomery,"a",@progbits
	.sectionflags	@""
	.align	4
.nv.constant0._Z22from_montgomery_kernelPiiRK10Montgomery:
	.zero		920


//--------------------- .nv.constant0._Z20to_montgomery_kernelPiiRK10Montgomery --------------------------
	.section	.nv.constant0._Z20to_montgomery_kernelPiiRK10Montgomery,"a",@progbits
	.sectionflags	@""
	.align	4
.nv.constant0._Z20to_montgomery_kernelPiiRK10Montgomery:
	.zero		920


//--------------------- SYMBOLS --------------------------

	.type		.nv.reservedSmem.offset0,@object
	.size		.nv.reservedSmem.offset0,0x4
